	.target	sm_100a

	.elftype	@"ET_EXEC"


//--------------------- .note.nv.tkinfo           --------------------------
	.section	.note.nv.tkinfo,"",@"SHT_NOTE"
	.sectionflags	@"SHF_NOTE_NV_TKINFO"
	.tkinfo
        /*0018*/ 	.word	0x00000002
        /*0030*/ 	.string	""
        /*0030*/ 	.string	"ptxas"
        /*0030*/ 	.string	"Cuda compilation tools, release 13.0, V13.0.88"
        /*0030*/ 	.string	"Build cuda_13.0.r13.0/compiler.36424714_0"
        /*0030*/ 	.string	"-arch sm_100a -m 64 "



//--------------------- .note.nv.cuinfo           --------------------------
	.section	.note.nv.cuinfo,"",@"SHT_NOTE"
	.sectionflags	@"SHF_NOTE_NV_CUINFO"
        /*0018*/ 	.short	0x0002
        /*001a*/ 	.short	0x0064
        /*001c*/ 	.short	0x0082
	.zero		2


//--------------------- .nv.info                  --------------------------
	.section	.nv.info,"",@"SHT_CUDA_INFO"
	.align	4


	//----- nvinfo : EIATTR_REGCOUNT
	.align		4
        /*0000*/ 	.byte	0x04, 0x2f
        /*0002*/ 	.short	(.L_19 - .L_18)
	.align		4
.L_18:
        /*0004*/ 	.word	index@(_ZN7cutlass13device_kernelINS_4gemm6kernel13GemmUniversalIN4cute5tupleIJiiiiEEENS1_10collective13CollectiveMmaINS1_35MainloopSm100TmaUmmaWarpSpecializedILi3ELi2ELi4ENS5_IJNS4_1CILi2EEESB_NSA_ILi1EEEEEEEENS5_IJNSA_ILi256EEENSA_ILi128EEENSA_ILi32EEEEEENS_12float_e5m2_tENS5_IJlSC_lEEESJ_SK_NS4_8TiledMMAINS4_8MMA_AtomIJNS4_10MMA_TraitsINS4_25SM100_MMA_F8F6F4_2x1SM_SSEJSJ_SJ_fSF_SG_NS4_17integral_constantINS4_4UMMA5MajorELSR_0EEESS_NSP_INSQ_7ScaleInELST_0EEESU_EEEEEENS4_6LayoutINS5_IJSC_SC_SC_EEENS5_IJNSA_ILi0EEESZ_SZ_EEEEENS5_IJNS4_10UnderscoreES12_S12_EEEEENS4_28SM100_TMA_2SM_LOAD_MULTICASTENS4_14ComposedLayoutINS4_7SwizzleILi1ELi4ELi3EEENS4_18smem_ptr_flag_bitsILi8EEENSX_INS5_IJNSA_ILi8EEESH_EEENS5_IJSH_SC_EEEEEEEvNS4_8identityENS4_18SM100_TMA_2SM_LOADES1F_vS1G_EENS_8epilogue10collective18CollectiveEpilogueINS1J_23Sm100TmaWarpSpecializedILi2ELi2ELi64ELb0ELb0EEEJNS5_IJSG_SG_SH_EEENS5_IJNSX_ISG_SC_EENSX_INSA_ILi64EEESC_EEEEESJ_SK_SJ_SK_NS1J_6fusion15FusionCallbacksIS1N_NS1T_17LinearCombinationISJ_fSJ_fLNS_15FloatRoundStyleE2EEES1O_S1S_JEEENS4_5SM1004TMEM4LOAD26SM100_TMEM_LOAD_32dp32b64xENS4_13SM90_TMA_LOADENS16_INS17_ILi2ELi4ELi3EEES1A_NSX_INS5_IJS1B_S1Q_EEENS5_IJS1Q_SC_EEEEEEENS4_39AutoVectorizingCopyWithAssumedAlignmentILi128EEENS4_14SM90_TMA_STOREES28_S2A_S2A_EEEvvEEEEvNT_6ParamsE)
        /*0008*/ 	.word	0x000000cd


	//----- nvinfo : EIATTR_FRAME_SIZE
	.align		4
.L_19:
        /*000c*/ 	.byte	0x04, 0x11
        /*000e*/ 	.short	(.L_21 - .L_20)
	.align		4
.L_20:
        /*0010*/ 	.word	index@($__internal_2_$__cuda_sm10x_tcgen05_guardrail_trap_unallocated_columns_being_dealloced)
        /*0014*/ 	.word	0x00000000


	//----- nvinfo : EIATTR_FRAME_SIZE
	.align		4
.L_21:
        /*0018*/ 	.byte	0x04, 0x11
        /*001a*/ 	.short	(.L_23 - .L_22)
	.align		4
.L_22:
        /*001c*/ 	.word	index@($__internal_1_$__cuda_sm10x_tcgen05_guardrail_trap_phase_invalid_during_alloc)
        /*0020*/ 	.word	0x00000000


	//----- nvinfo : EIATTR_FRAME_SIZE
	.align		4
.L_23:
        /*0024*/ 	.byte	0x04, 0x11
        /*0026*/ 	.short	(.L_25 - .L_24)
	.align		4
.L_24:
        /*0028*/ 	.word	index@($__internal_0_$__cuda_sm10x_tcgen05_guardrail_trap_col_being_dealloced_not_returned_by_alloc)
        /*002c*/ 	.word	0x00000000


	//----- nvinfo : EIATTR_FRAME_SIZE
	.align		4
.L_25:
        /*0030*/ 	.byte	0x04, 0x11
        /*0032*/ 	.short	(.L_27 - .L_26)
	.align		4
.L_26:
        /*0034*/ 	.word	index@(_ZN7cutlass13device_kernelINS_4gemm6kernel13GemmUniversalIN4cute5tupleIJiiiiEEENS1_10collective13CollectiveMmaINS1_35MainloopSm100TmaUmmaWarpSpecializedILi3ELi2ELi4ENS5_IJNS4_1CILi2EEESB_NSA_ILi1EEEEEEEENS5_IJNSA_ILi256EEENSA_ILi128EEENSA_ILi32EEEEEENS_12float_e5m2_tENS5_IJlSC_lEEESJ_SK_NS4_8TiledMMAINS4_8MMA_AtomIJNS4_10MMA_TraitsINS4_25SM100_MMA_F8F6F4_2x1SM_SSEJSJ_SJ_fSF_SG_NS4_17integral_constantINS4_4UMMA5MajorELSR_0EEESS_NSP_INSQ_7ScaleInELST_0EEESU_EEEEEENS4_6LayoutINS5_IJSC_SC_SC_EEENS5_IJNSA_ILi0EEESZ_SZ_EEEEENS5_IJNS4_10UnderscoreES12_S12_EEEEENS4_28SM100_TMA_2SM_LOAD_MULTICASTENS4_14ComposedLayoutINS4_7SwizzleILi1ELi4ELi3EEENS4_18smem_ptr_flag_bitsILi8EEENSX_INS5_IJNSA_ILi8EEESH_EEENS5_IJSH_SC_EEEEEEEvNS4_8identityENS4_18SM100_TMA_2SM_LOADES1F_vS1G_EENS_8epilogue10collective18CollectiveEpilogueINS1J_23Sm100TmaWarpSpecializedILi2ELi2ELi64ELb0ELb0EEEJNS5_IJSG_SG_SH_EEENS5_IJNSX_ISG_SC_EENSX_INSA_ILi64EEESC_EEEEESJ_SK_SJ_SK_NS1J_6fusion15FusionCallbacksIS1N_NS1T_17LinearCombinationISJ_fSJ_fLNS_15FloatRoundStyleE2EEES1O_S1S_JEEENS4_5SM1004TMEM4LOAD26SM100_TMEM_LOAD_32dp32b64xENS4_13SM90_TMA_LOADENS16_INS17_ILi2ELi4ELi3EEES1A_NSX_INS5_IJS1B_S1Q_EEENS5_IJS1Q_SC_EEEEEEENS4_39AutoVectorizingCopyWithAssumedAlignmentILi128EEENS4_14SM90_TMA_STOREES28_S2A_S2A_EEEvvEEEEvNT_6ParamsE)
        /*0038*/ 	.word	0x00000000


	//----- nvinfo : EIATTR_MIN_STACK_SIZE
	.align		4
.L_27:
        /*003c*/ 	.byte	0x04, 0x12
        /*003e*/ 	.short	(.L_29 - .L_28)
	.align		4
.L_28:
        /*0040*/ 	.word	index@(_ZN7cutlass13device_kernelINS_4gemm6kernel13GemmUniversalIN4cute5tupleIJiiiiEEENS1_10collective13CollectiveMmaINS1_35MainloopSm100TmaUmmaWarpSpecializedILi3ELi2ELi4ENS5_IJNS4_1CILi2EEESB_NSA_ILi1EEEEEEEENS5_IJNSA_ILi256EEENSA_ILi128EEENSA_ILi32EEEEEENS_12float_e5m2_tENS5_IJlSC_lEEESJ_SK_NS4_8TiledMMAINS4_8MMA_AtomIJNS4_10MMA_TraitsINS4_25SM100_MMA_F8F6F4_2x1SM_SSEJSJ_SJ_fSF_SG_NS4_17integral_constantINS4_4UMMA5MajorELSR_0EEESS_NSP_INSQ_7ScaleInELST_0EEESU_EEEEEENS4_6LayoutINS5_IJSC_SC_SC_EEENS5_IJNSA_ILi0EEESZ_SZ_EEEEENS5_IJNS4_10UnderscoreES12_S12_EEEEENS4_28SM100_TMA_2SM_LOAD_MULTICASTENS4_14ComposedLayoutINS4_7SwizzleILi1ELi4ELi3EEENS4_18smem_ptr_flag_bitsILi8EEENSX_INS5_IJNSA_ILi8EEESH_EEENS5_IJSH_SC_EEEEEEEvNS4_8identityENS4_18SM100_TMA_2SM_LOADES1F_vS1G_EENS_8epilogue10collective18CollectiveEpilogueINS1J_23Sm100TmaWarpSpecializedILi2ELi2ELi64ELb0ELb0EEEJNS5_IJSG_SG_SH_EEENS5_IJNSX_ISG_SC_EENSX_INSA_ILi64EEESC_EEEEESJ_SK_SJ_SK_NS1J_6fusion15FusionCallbacksIS1N_NS1T_17LinearCombinationISJ_fSJ_fLNS_15FloatRoundStyleE2EEES1O_S1S_JEEENS4_5SM1004TMEM4LOAD26SM100_TMEM_LOAD_32dp32b64xENS4_13SM90_TMA_LOADENS16_INS17_ILi2ELi4ELi3EEES1A_NSX_INS5_IJS1B_S1Q_EEENS5_IJS1Q_SC_EEEEEEENS4_39AutoVectorizingCopyWithAssumedAlignmentILi128EEENS4_14SM90_TMA_STOREES28_S2A_S2A_EEEvvEEEEvNT_6ParamsE)
        /*0044*/ 	.word	0x00000000
.L_29:


//--------------------- .nv.compat                --------------------------
	.section	.nv.compat,"",@"SHT_CUDA_COMPAT_INFO"
	.align	4
        /*0000*/ 	.byte	0x02, 0x09, 0x01, 0x00, 0x02, 0x02, 0x02, 0x00, 0x02, 0x05, 0x05, 0x00, 0x03, 0x07, 0x01, 0x01
        /*0010*/ 	.byte	0x02, 0x03, 0x01, 0x00, 0x02, 0x06, 0x01, 0x00, 0x04, 0x0b, 0x08, 0x00, 0x09, 0x00, 0x00, 0x00
        /*0020*/ 	.byte	0x00, 0x00, 0x00, 0x00


//--------------------- .nv.info._ZN7cutlass13device_kernelINS_4gemm6kernel13GemmUniversalIN4cute5tupleIJiiiiEEENS1_10collective13CollectiveMmaINS1_35MainloopSm100TmaUmmaWarpSpecializedILi3ELi2ELi4ENS5_IJNS4_1CILi2EEESB_NSA_ILi1EEEEEEEENS5_IJNSA_ILi256EEENSA_ILi128EEENSA_ILi32EEEEEENS_12float_e5m2_tENS5_IJlSC_lEEESJ_SK_NS4_8TiledMMAINS4_8MMA_AtomIJNS4_10MMA_TraitsINS4_25SM100_MMA_F8F6F4_2x1SM_SSEJSJ_SJ_fSF_SG_NS4_17integral_constantINS4_4UMMA5MajorELSR_0EEESS_NSP_INSQ_7ScaleInELST_0EEESU_EEEEEENS4_6LayoutINS5_IJSC_SC_SC_EEENS5_IJNSA_ILi0EEESZ_SZ_EEEEENS5_IJNS4_10UnderscoreES12_S12_EEEEENS4_28SM100_TMA_2SM_LOAD_MULTICASTENS4_14ComposedLayoutINS4_7SwizzleILi1ELi4ELi3EEENS4_18smem_ptr_flag_bitsILi8EEENSX_INS5_IJNSA_ILi8EEESH_EEENS5_IJSH_SC_EEEEEEEvNS4_8identityENS4_18SM100_TMA_2SM_LOADES1F_vS1G_EENS_8epilogue10collective18CollectiveEpilogueINS1J_23Sm100TmaWarpSpecializedILi2ELi2ELi64ELb0ELb0EEEJNS5_IJSG_SG_SH_EEENS5_IJNSX_ISG_SC_EENSX_INSA_ILi64EEESC_EEEEESJ_SK_SJ_SK_NS1J_6fusion15FusionCallbacksIS1N_NS1T_17LinearCombinationISJ_fSJ_fLNS_15FloatRoundStyleE2EEES1O_S1S_JEEENS4_5SM1004TMEM4LOAD26SM100_TMEM_LOAD_32dp32b64xENS4_13SM90_TMA_LOADENS16_INS17_ILi2ELi4ELi3EEES1A_NSX_INS5_IJS1B_S1Q_EEENS5_IJS1Q_SC_EEEEEEENS4_39AutoVectorizingCopyWithAssumedAlignmentILi128EEENS4_14SM90_TMA_STOREES28_S2A_S2A_EEEvvEEEEvNT_6ParamsE --------------------------
	.section	.nv.info._ZN7cutlass13device_kernelINS_4gemm6kernel13GemmUniversalIN4cute5tupleIJiiiiEEENS1_10collective13CollectiveMmaINS1_35MainloopSm100TmaUmmaWarpSpecializedILi3ELi2ELi4ENS5_IJNS4_1CILi2EEESB_NSA_ILi1EEEEEEEENS5_IJNSA_ILi256EEENSA_ILi128EEENSA_ILi32EEEEEENS_12float_e5m2_tENS5_IJlSC_lEEESJ_SK_NS4_8TiledMMAINS4_8MMA_AtomIJNS4_10MMA_TraitsINS4_25SM100_MMA_F8F6F4_2x1SM_SSEJSJ_SJ_fSF_SG_NS4_17integral_constantINS4_4UMMA5MajorELSR_0EEESS_NSP_INSQ_7ScaleInELST_0EEESU_EEEEEENS4_6LayoutINS5_IJSC_SC_SC_EEENS5_IJNSA_ILi0EEESZ_SZ_EEEEENS5_IJNS4_10UnderscoreES12_S12_EEEEENS4_28SM100_TMA_2SM_LOAD_MULTICASTENS4_14ComposedLayoutINS4_7SwizzleILi1ELi4ELi3EEENS4_18smem_ptr_flag_bitsILi8EEENSX_INS5_IJNSA_ILi8EEESH_EEENS5_IJSH_SC_EEEEEEEvNS4_8identityENS4_18SM100_TMA_2SM_LOADES1F_vS1G_EENS_8epilogue10collective18CollectiveEpilogueINS1J_23Sm100TmaWarpSpecializedILi2ELi2ELi64ELb0ELb0EEEJNS5_IJSG_SG_SH_EEENS5_IJNSX_ISG_SC_EENSX_INSA_ILi64EEESC_EEEEESJ_SK_SJ_SK_NS1J_6fusion15FusionCallbacksIS1N_NS1T_17LinearCombinationISJ_fSJ_fLNS_15FloatRoundStyleE2EEES1O_S1S_JEEENS4_5SM1004TMEM4LOAD26SM100_TMEM_LOAD_32dp32b64xENS4_13SM90_TMA_LOADENS16_INS17_ILi2ELi4ELi3EEES1A_NSX_INS5_IJS1B_S1Q_EEENS5_IJS1Q_SC_EEEEEEENS4_39AutoVectorizingCopyWithAssumedAlignmentILi128EEENS4_14SM90_TMA_STOREES28_S2A_S2A_EEEvvEEEEvNT_6ParamsE,"",@"SHT_CUDA_INFO"
	.sectionflags	@""
	.align	4


	//----- nvinfo : EIATTR_CUDA_API_VERSION
	.align		4
        /*0000*/ 	.byte	0x04, 0x37
        /*0002*/ 	.short	(.L_31 - .L_30)
.L_30:
        /*0004*/ 	.word	0x00000082


	//----- nvinfo : EIATTR_KPARAM_INFO
	.align		4
.L_31:
        /*0008*/ 	.byte	0x04, 0x17
        /*000a*/ 	.short	(.L_33 - .L_32)
.L_32:
        /*000c*/ 	.word	0x00000000
        /*0010*/ 	.short	0x0000
        /*0012*/ 	.short	0x0000
        /*0014*/ 	.byte	0x00, 0xf0, 0x01, 0x20


	//----- nvinfo : EIATTR_AT_ENTRY_FRAGMENTS
	.align		4
.L_33:
        /*0018*/ 	.byte	0x04, 0x4f
        /*001a*/ 	.short	(.L_35 - .L_34)


	//   ....[0]....
.L_34:
        /*001c*/ 	.word	0x00000007


	//----- nvinfo : EIATTR_RESERVED_SMEM_USED
	.align		4
.L_35:
        /*0020*/ 	.byte	0x01, 0x41
	.zero		2


	//----- nvinfo : EIATTR_SPARSE_MMA_MASK
	.align		4
        /*0024*/ 	.byte	0x03, 0x50
        /*0026*/ 	.short	0x0000


	//----- nvinfo : EIATTR_TCGEN05_2CTA_USED
	.align		4
        /*0028*/ 	.byte	0x01, 0x52
	.zero		2


	//----- nvinfo : EIATTR_MAXREG_COUNT
	.align		4
        /*002c*/ 	.byte	0x03, 0x1b
        /*002e*/ 	.short	0x00ff


	//----- nvinfo : EIATTR_NUM_BARRIERS
	.align		4
        /*0030*/ 	.byte	0x02, 0x4c
        /*0032*/ 	.byte	0x07
	.zero		1


	//----- nvinfo : EIATTR_EXTERNS
	.align		4
        /*0034*/ 	.byte	0x04, 0x0f
        /*0036*/ 	.short	(.L_37 - .L_36)


	//   ....[0]....
	.align		4
.L_36:
        /*0038*/ 	.word	index@(__assertfail)


	//----- nvinfo : EIATTR_MERCURY_ISA_VERSION
	.align		4
.L_37:
        /*003c*/ 	.byte	0x03, 0x5f
        /*003e*/ 	.short	0x0101


	//----- nvinfo : EIATTR_INT_WARP_WIDE_INSTR_OFFSETS
	.align		4
        /*0040*/ 	.byte	0x04, 0x31
        /*0042*/ 	.short	(.L_39 - .L_38)


	//   ....[0]....
.L_38:
        /*0044*/ 	.word	0x00000d10


	//   ....[1]....
        /*0048*/ 	.word	0x00000db0


	//   ....[2]....
        /*004c*/ 	.word	0x00004020


	//   ....[3]....
        /*0050*/ 	.word	0x00004040


	//   ....[4]....
        /*0054*/ 	.word	0x00004070


	//   ....[5]....
        /*0058*/ 	.word	0x00004ba0


	//   ....[6]....
        /*005c*/ 	.word	0x00004c10


	//   ....[7]....
        /*0060*/ 	.word	0x00004ce0


	//   ....[8]....
        /*0064*/ 	.word	0x00004d90


	//----- nvinfo : EIATTR_COOP_GROUP_MASK_REGIDS
	.align		4
.L_39:
        /*0068*/ 	.byte	0x04, 0x29
        /*006a*/ 	.short	(.L_41 - .L_40)


	//   ....[0]....
.L_40:
        /*006c*/ 	.word	0xffffffff


	//   ....[1]....
        /*0070*/ 	.word	0xffffffff


	//   ....[2]....
        /*0074*/ 	.word	0xffffffff


	//   ....[3]....
        /*0078*/ 	.word	0xffffffff


	//   ....[4]....
        /*007c*/ 	.word	0xffffffff


	//   ....[5]....
        /*0080*/ 	.word	0xffffffff


	//   ....[6]....
        /*0084*/ 	.word	0xffffffff


	//   ....[7]....
        /*0088*/ 	.word	0xffffffff


	//   ....[8]....
        /*008c*/ 	.word	0xffffffff


	//   ....[9]....
        /*0090*/ 	.word	0xffffffff


	//   ....[10]....
        /*0094*/ 	.word	0xffffffff


	//   ....[11]....
        /*0098*/ 	.word	0xffffffff


	//   ....[12]....
        /*009c*/ 	.word	0xffffffff


	//   ....[13]....
        /*00a0*/ 	.word	0xffffffff


	//----- nvinfo : EIATTR_COOP_GROUP_INSTR_OFFSETS
	.align		4
.L_41:
        /*00a4*/ 	.byte	0x04, 0x28
        /*00a6*/ 	.short	(.L_43 - .L_42)


	//   ....[0]....
.L_42:
        /*00a8*/ 	.word	0x000000b0


	//   ....[1]....
        /*00ac*/ 	.word	0x00000520


	//   ....[2]....
        /*00b0*/ 	.word	0x000006c0


	//   ....[3]....
        /*00b4*/ 	.word	0x00000810


	//   ....[4]....
        /*00b8*/ 	.word	0x00000900


	//   ....[5]....
        /*00bc*/ 	.word	0x00000a60


	//   ....[6]....
        /*00c0*/ 	.word	0x00000bf0


	//   ....[7]....
        /*00c4*/ 	.word	0x00000e30


	//   ....[8]....
        /*00c8*/ 	.word	0x00002140


	//   ....[9]....
        /*00cc*/ 	.word	0x00002f50


	//   ....[10]....
        /*00d0*/ 	.word	0x00003420


	//   ....[11]....
        /*00d4*/ 	.word	0x00003450


	//   ....[12]....
        /*00d8*/ 	.word	0x00003f20


	//   ....[13]....
        /*00dc*/ 	.word	0x00004130


	//----- nvinfo : EIATTR_VRC_CTA_INIT_COUNT
	.align		4
.L_43:
        /*00e0*/ 	.byte	0x02, 0x4a
        /*00e2*/ 	.byte	0x80
	.zero		1


	//----- nvinfo : EIATTR_SYSCALL_OFFSETS
	.align		4
        /*00e4*/ 	.byte	0x04, 0x46
        /*00e6*/ 	.short	(.L_45 - .L_44)


	//   ....[0]....
.L_44:
        /*00e8*/ 	.word	0x00005980


	//   ....[1]....
        /*00ec*/ 	.word	0x00005ac0


	//   ....[2]....
        /*00f0*/ 	.word	0x00006350


	//   ....[3]....
        /*00f4*/ 	.word	0x00007960


	//----- nvinfo : EIATTR_MBARRIER_INSTR_OFFSETS
	.align		4
.L_45:
        /*00f8*/ 	.byte	0x04, 0x39
        /*00fa*/ 	.short	(.L_47 - .L_46)


	//   ....[0]....
.L_46:
        /*00fc*/ 	.word	0x00000650
        /*0100*/ 	.word	0x000000ff
        /*0104*/ 	.word	0x00000000
        /*0108*/ 	.short	0x0100
        /*010a*/ 	.byte	0x04
	.zero		1


	//   ....[1]....
        /*010c*/ 	.word	0x00000660
        /*0110*/ 	.word	0x000000ff
        /*0114*/ 	.word	0x00000018
        /*0118*/ 	.short	0x0100
        /*011a*/ 	.byte	0x04
	.zero		1


	//   ....[2]....
        /*011c*/ 	.word	0x00000670
        /*0120*/ 	.word	0x000000ff
        /*0124*/ 	.word	0x00000008
        /*0128*/ 	.short	0x0100
        /*012a*/ 	.byte	0x04
	.zero		1


	//   ....[3]....
        /*012c*/ 	.word	0x00000680
        /*0130*/ 	.word	0x000000ff
        /*0134*/ 	.word	0x00000020
        /*0138*/ 	.short	0x0100
        /*013a*/ 	.byte	0x04
	.zero		1


	//   ....[4]....
        /*013c*/ 	.word	0x00000690
        /*0140*/ 	.word	0x000000ff
        /*0144*/ 	.word	0x00000010
        /*0148*/ 	.short	0x0100
        /*014a*/ 	.byte	0x04
	.zero		1


	//   ....[5]....
        /*014c*/ 	.word	0x000006a0
        /*0150*/ 	.word	0x000000ff
        /*0154*/ 	.word	0x00000028
        /*0158*/ 	.short	0x0100
        /*015a*/ 	.byte	0x04
	.zero		1


	//   ....[6]....
        /*015c*/ 	.word	0x000007c0
        /*0160*/ 	.word	0x000000ff
        /*0164*/ 	.word	0x00000030
        /*0168*/ 	.short	0x0100
        /*016a*/ 	.byte	0x04
	.zero		1


	//   ....[7]....
        /*016c*/ 	.word	0x000007d0
        /*0170*/ 	.word	0x000000ff
        /*0174*/ 	.word	0x00000040
        /*0178*/ 	.short	0x0100
        /*017a*/ 	.byte	0x04
	.zero		1


	//   ....[8]....
        /*017c*/ 	.word	0x000007e0
        /*0180*/ 	.word	0x000000ff
        /*0184*/ 	.word	0x00000038
        /*0188*/ 	.short	0x0100
        /*018a*/ 	.byte	0x04
	.zero		1


	//   ....[9]....
        /*018c*/ 	.word	0x000007f0
        /*0190*/ 	.word	0x000000ff
        /*0194*/ 	.word	0x00000048
        /*0198*/ 	.short	0x0100
        /*019a*/ 	.byte	0x04
	.zero		1


	//   ....[10]....
        /*019c*/ 	.word	0x000008d0
        /*01a0*/ 	.word	0x000000ff
        /*01a4*/ 	.word	0x00000050
        /*01a8*/ 	.short	0x0100
        /*01aa*/ 	.byte	0x06
	.zero		1


	//   ....[11]....
        /*01ac*/ 	.word	0x000008e0
        /*01b0*/ 	.word	0x000000ff
        /*01b4*/ 	.word	0x00000058
        /*01b8*/ 	.short	0x0100
        /*01ba*/ 	.byte	0x06
	.zero		1


	//   ....[12]....
        /*01bc*/ 	.word	0x00000a10
        /*01c0*/ 	.word	0x000000ff
        /*01c4*/ 	.word	0x00000060
        /*01c8*/ 	.short	0x0100
        /*01ca*/ 	.byte	0x06
	.zero		1


	//   ....[13]....
        /*01cc*/ 	.word	0x00000a20
        /*01d0*/ 	.word	0x000000ff
        /*01d4*/ 	.word	0x00000070
        /*01d8*/ 	.short	0x0100
        /*01da*/ 	.byte	0x06
	.zero		1


	//   ....[14]....
        /*01dc*/ 	.word	0x00000a30
        /*01e0*/ 	.word	0x000000ff
        /*01e4*/ 	.word	0x00000068
        /*01e8*/ 	.short	0x0100
        /*01ea*/ 	.byte	0x06
	.zero		1


	//   ....[15]....
        /*01ec*/ 	.word	0x00000a40
        /*01f0*/ 	.word	0x000000ff
        /*01f4*/ 	.word	0x00000078
        /*01f8*/ 	.short	0x0100
        /*01fa*/ 	.byte	0x06
	.zero		1


	//   ....[16]....
        /*01fc*/ 	.word	0x00000b60
        /*0200*/ 	.word	0x000000ff
        /*0204*/ 	.word	0x00000080
        /*0208*/ 	.short	0x0100
        /*020a*/ 	.byte	0x04
	.zero		1


	//   ....[17]....
        /*020c*/ 	.word	0x00000b70
        /*0210*/ 	.word	0x000000ff
        /*0214*/ 	.word	0x000000a0
        /*0218*/ 	.short	0x0100
        /*021a*/ 	.byte	0x04
	.zero		1


	//   ....[18]....
        /*021c*/ 	.word	0x00000b80
        /*0220*/ 	.word	0x000000ff
        /*0224*/ 	.word	0x00000088
        /*0228*/ 	.short	0x0100
        /*022a*/ 	.byte	0x04
	.zero		1


	//   ....[19]....
        /*022c*/ 	.word	0x00000b90
        /*0230*/ 	.word	0x000000ff
        /*0234*/ 	.word	0x000000a8
        /*0238*/ 	.short	0x0100
        /*023a*/ 	.byte	0x04
	.zero		1


	//   ....[20]....
        /*023c*/ 	.word	0x00000ba0
        /*0240*/ 	.word	0x000000ff
        /*0244*/ 	.word	0x00000090
        /*0248*/ 	.short	0x0100
        /*024a*/ 	.byte	0x04
	.zero		1


	//   ....[21]....
        /*024c*/ 	.word	0x00000bb0
        /*0250*/ 	.word	0x000000ff
        /*0254*/ 	.word	0x000000b0
        /*0258*/ 	.short	0x0100
        /*025a*/ 	.byte	0x04
	.zero		1


	//   ....[22]....
        /*025c*/ 	.word	0x00000bc0
        /*0260*/ 	.word	0x000000ff
        /*0264*/ 	.word	0x00000098
        /*0268*/ 	.short	0x0100
        /*026a*/ 	.byte	0x04
	.zero		1


	//   ....[23]....
        /*026c*/ 	.word	0x00000bd0
        /*0270*/ 	.word	0x000000ff
        /*0274*/ 	.word	0x000000b8
        /*0278*/ 	.short	0x0100
        /*027a*/ 	.byte	0x04
	.zero		1


	//   ....[24]....
        /*027c*/ 	.word	0x00000cc0
        /*0280*/ 	.word	0x000000ff
        /*0284*/ 	.word	0x000000c0
        /*0288*/ 	.short	0x0100
        /*028a*/ 	.byte	0x04
	.zero		1


	//   ....[25]....
        /*028c*/ 	.word	0x00000cd0
        /*0290*/ 	.word	0x000000ff
        /*0294*/ 	.word	0x000000d0
        /*0298*/ 	.short	0x0100
        /*029a*/ 	.byte	0x04
	.zero		1


	//   ....[26]....
        /*029c*/ 	.word	0x00000ce0
        /*02a0*/ 	.word	0x000000ff
        /*02a4*/ 	.word	0x000000c8
        /*02a8*/ 	.short	0x0100
        /*02aa*/ 	.byte	0x04
	.zero		1


	//   ....[27]....
        /*02ac*/ 	.word	0x00000cf0
        /*02b0*/ 	.word	0x000000ff
        /*02b4*/ 	.word	0x000000d8
        /*02b8*/ 	.short	0x0100
        /*02ba*/ 	.byte	0x04
	.zero		1


	//   ....[28]....
        /*02bc*/ 	.word	0x00000df0
        /*02c0*/ 	.word	0x000000ff
        /*02c4*/ 	.word	0x000000e0
        /*02c8*/ 	.short	0x0100
        /*02ca*/ 	.byte	0x06
	.zero		1


	//   ....[29]....
        /*02cc*/ 	.word	0x00001990
        /*02d0*/ 	.word	0x00000000
        /*02d4*/ 	.word	0x000000d0
        /*02d8*/ 	.short	0x010a
        /*02da*/ 	.byte	0xff
	.zero		1


	//   ....[30]....
        /*02dc*/ 	.word	0x000019b0
        /*02e0*/ 	.word	0x00000000
        /*02e4*/ 	.word	0x000000c0
        /*02e8*/ 	.short	0x0101
        /*02ea*/ 	.byte	0xff
	.zero		1


	//   ....[31]....
        /*02ec*/ 	.word	0x00001a60
        /*02f0*/ 	.word	0x000000ff
        /*02f4*/ 	.word	0x00000018
        /*02f8*/ 	.short	0x010a
        /*02fa*/ 	.byte	0x04
	.zero		1


	//   ....[32]....
        /*02fc*/ 	.word	0x00001b30
        /*0300*/ 	.word	0x000000ff
        /*0304*/ 	.word	0x00000018
        /*0308*/ 	.short	0x010a
        /*030a*/ 	.byte	0x21
	.zero		1


	//   ....[33]....
        /*030c*/ 	.word	0x00001ce0
        /*0310*/ 	.word	0x000000ff
        /*0314*/ 	.word	0x00000018
        /*0318*/ 	.short	0x010a
        /*031a*/ 	.byte	0x05
	.zero		1


	//   ....[34]....
        /*031c*/ 	.word	0x00001df0
        /*0320*/ 	.word	0x000000ff
        /*0324*/ 	.word	0x00000058
        /*0328*/ 	.short	0x0101
        /*032a*/ 	.byte	0x0d
	.zero		1


	//   ....[35]....
        /*032c*/ 	.word	0x00001e10
        /*0330*/ 	.word	0x000000ff
        /*0334*/ 	.word	0x00000018
        /*0338*/ 	.short	0x010a
        /*033a*/ 	.byte	0x04
	.zero		1


	//   ....[36]....
        /*033c*/ 	.word	0x00001e90
        /*0340*/ 	.word	0x000000ff
        /*0344*/ 	.word	0x00000018
        /*0348*/ 	.short	0x010a
        /*034a*/ 	.byte	0x11
	.zero		1


	//   ....[37]....
        /*034c*/ 	.word	0x00002030
        /*0350*/ 	.word	0x000000ff
        /*0354*/ 	.word	0x00000018
        /*0358*/ 	.short	0x010a
        /*035a*/ 	.byte	0x05
	.zero		1


	//   ....[38]....
        /*035c*/ 	.word	0x00002170
        /*0360*/ 	.word	0x00000003
        /*0364*/ 	.word	0x00000060
        /*0368*/ 	.short	0x010a
        /*036a*/ 	.byte	0xff
	.zero		1


	//   ....[39]....
        /*036c*/ 	.word	0x000022c0
        /*0370*/ 	.word	0x00000000
        /*0374*/ 	.word	0x00000000
        /*0378*/ 	.short	0x0101
        /*037a*/ 	.byte	0xff
	.zero		1


	//   ....[40]....
        /*037c*/ 	.word	0x00002860
        /*0380*/ 	.word	0x000000ff
        /*0384*/ 	.word	0x00000000
        /*0388*/ 	.short	0x010a
        /*038a*/ 	.byte	0x04
	.zero		1


	//   ....[41]....
        /*038c*/ 	.word	0x000028f0
        /*0390*/ 	.word	0x000000ff
        /*0394*/ 	.word	0x00000000
        /*0398*/ 	.short	0x010a
        /*039a*/ 	.byte	0x05
	.zero		1


	//   ....[42]....
        /*039c*/ 	.word	0x00002990
        /*03a0*/ 	.word	0x00000000
        /*03a4*/ 	.word	0x00000000
        /*03a8*/ 	.short	0x010a
        /*03aa*/ 	.byte	0xff
	.zero		1


	//   ....[43]....
        /*03ac*/ 	.word	0x00002ab0
        /*03b0*/ 	.word	0x00000002
        /*03b4*/ 	.word	0x000000c0
        /*03b8*/ 	.short	0x010a
        /*03ba*/ 	.byte	0xff
	.zero		1


	//   ....[44]....
        /*03bc*/ 	.word	0x00002b10
        /*03c0*/ 	.word	0x00000004
        /*03c4*/ 	.word	0x00000000
        /*03c8*/ 	.short	0x0101
        /*03ca*/ 	.byte	0xff
	.zero		1


	//   ....[45]....
        /*03cc*/ 	.word	0x00002b30
        /*03d0*/ 	.word	0x000000ff
        /*03d4*/ 	.word	0x00000070
        /*03d8*/ 	.short	0x010a
        /*03da*/ 	.byte	0x04
	.zero		1


	//   ....[46]....
        /*03dc*/ 	.word	0x00002c50
        /*03e0*/ 	.word	0x00000002
        /*03e4*/ 	.word	0x00000060
        /*03e8*/ 	.short	0x010a
        /*03ea*/ 	.byte	0xff
	.zero		1


	//   ....[47]....
        /*03ec*/ 	.word	0x00002d60
        /*03f0*/ 	.word	0x00000002
        /*03f4*/ 	.word	0x00000000
        /*03f8*/ 	.short	0x0101
        /*03fa*/ 	.byte	0xff
	.zero		1


	//   ....[48]....
        /*03fc*/ 	.word	0x00002df0
        /*0400*/ 	.word	0x000000ff
        /*0404*/ 	.word	0x00000070
        /*0408*/ 	.short	0x0106
        /*040a*/ 	.byte	0x04
	.zero		1


	//   ....[49]....
        /*040c*/ 	.word	0x00002e10
        /*0410*/ 	.word	0x000000ff
        /*0414*/ 	.word	0x00000070
        /*0418*/ 	.short	0x010a
        /*041a*/ 	.byte	0x04
	.zero		1


	//   ....[50]....
        /*041c*/ 	.word	0x00002ea0
        /*0420*/ 	.word	0x000000ff
        /*0424*/ 	.word	0x00000070
        /*0428*/ 	.short	0x0106
        /*042a*/ 	.byte	0x07
	.zero		1


	//   ....[51]....
        /*042c*/ 	.word	0x00002ee0
        /*0430*/ 	.word	0x00000000
        /*0434*/ 	.word	0x00000070
        /*0438*/ 	.short	0x010a
        /*043a*/ 	.byte	0xff
	.zero		1


	//   ....[52]....
        /*043c*/ 	.word	0x00003120
        /*0440*/ 	.word	0x000000ff
        /*0444*/ 	.word	0x00000008
        /*0448*/ 	.short	0x010a
        /*044a*/ 	.byte	0x05
	.zero		1


	//   ....[53]....
        /*044c*/ 	.word	0x00003140
        /*0450*/ 	.word	0x000000ff
        /*0454*/ 	.word	0x00000008
        /*0458*/ 	.short	0x010a
        /*045a*/ 	.byte	0x05
	.zero		1


	//   ....[54]....
        /*045c*/ 	.word	0x000032d0
        /*0460*/ 	.word	0x000000ff
        /*0464*/ 	.word	0x00000008
        /*0468*/ 	.short	0x010a
        /*046a*/ 	.byte	0x05
	.zero		1


	//   ....[55]....
        /*046c*/ 	.word	0x000032f0
        /*0470*/ 	.word	0x000000ff
        /*0474*/ 	.word	0x00000008
        /*0478*/ 	.short	0x010a
        /*047a*/ 	.byte	0x05
	.zero		1


	//   ....[56]....
        /*047c*/ 	.word	0x000033b0
        /*0480*/ 	.word	0x000000ff
        /*0484*/ 	.word	0x00000000
        /*0488*/ 	.short	0x0101
        /*048a*/ 	.byte	0x04
	.zero		1


	//   ....[57]....
        /*048c*/ 	.word	0x00003690
        /*0490*/ 	.word	0x00000000
        /*0494*/ 	.word	0x00000060
        /*0498*/ 	.short	0x010a
        /*049a*/ 	.byte	0xff
	.zero		1


	//   ....[58]....
        /*049c*/ 	.word	0x00003750
        /*04a0*/ 	.word	0x00000000
        /*04a4*/ 	.word	0x00000000
        /*04a8*/ 	.short	0x0101
        /*04aa*/ 	.byte	0xff
	.zero		1


	//   ....[59]....
        /*04ac*/ 	.word	0x00003800
        /*04b0*/ 	.word	0x000000ff
        /*04b4*/ 	.word	0x00000000
        /*04b8*/ 	.short	0x010a
        /*04ba*/ 	.byte	0x04
	.zero		1


	//   ....[60]....
        /*04bc*/ 	.word	0x00003810
        /*04c0*/ 	.word	0x000000ff
        /*04c4*/ 	.word	0x000000a0
        /*04c8*/ 	.short	0x010a
        /*04ca*/ 	.byte	0x13
	.zero		1


	//   ....[61]....
        /*04cc*/ 	.word	0x000038d0
        /*04d0*/ 	.word	0x000000ff
        /*04d4*/ 	.word	0x00000000
        /*04d8*/ 	.short	0x010a
        /*04da*/ 	.byte	0x06
	.zero		1


	//   ....[62]....
        /*04dc*/ 	.word	0x000039f0
        /*04e0*/ 	.word	0x000000ff
        /*04e4*/ 	.word	0x00000000
        /*04e8*/ 	.short	0x010a
        /*04ea*/ 	.byte	0x04
	.zero		1


	//   ....[63]....
        /*04ec*/ 	.word	0x00003c10
        /*04f0*/ 	.word	0x000000ff
        /*04f4*/ 	.word	0x00000000
        /*04f8*/ 	.short	0x010a
        /*04fa*/ 	.byte	0x04
	.zero		1


	//   ....[64]....
        /*04fc*/ 	.word	0x00003ca0
        /*0500*/ 	.word	0x000000ff
        /*0504*/ 	.word	0x00000000
        /*0508*/ 	.short	0x010a
        /*050a*/ 	.byte	0x05
	.zero		1


	//   ....[65]....
        /*050c*/ 	.word	0x00003d30
        /*0510*/ 	.word	0x000000ff
        /*0514*/ 	.word	0x00000000
        /*0518*/ 	.short	0x010a
        /*051a*/ 	.byte	0x05
	.zero		1


	//   ....[66]....
        /*051c*/ 	.word	0x00003dd0
        /*0520*/ 	.word	0x00000000
        /*0524*/ 	.word	0x00000000
        /*0528*/ 	.short	0x010a
        /*052a*/ 	.byte	0xff
	.zero		1


	//   ....[67]....
        /*052c*/ 	.word	0x00003e10
        /*0530*/ 	.word	0x00000000
        /*0534*/ 	.word	0x00000000
        /*0538*/ 	.short	0x010a
        /*053a*/ 	.byte	0xff
	.zero		1


	//   ....[68]....
        /*053c*/ 	.word	0x00003e80
        /*0540*/ 	.word	0x000000ff
        /*0544*/ 	.word	0x00000000
        /*0548*/ 	.short	0x0101
        /*054a*/ 	.byte	0x04
	.zero		1


	//   ....[69]....
        /*054c*/ 	.word	0x00003ec0
        /*0550*/ 	.word	0x000000ff
        /*0554*/ 	.word	0x000000e0
        /*0558*/ 	.short	0x010a
        /*055a*/ 	.byte	0x0d
	.zero		1


	//   ....[70]....
        /*055c*/ 	.word	0x00003f10
        /*0560*/ 	.word	0x000000ff
        /*0564*/ 	.word	0x00000000
        /*0568*/ 	.short	0x0101
        /*056a*/ 	.byte	0x04
	.zero		1


	//   ....[71]....
        /*056c*/ 	.word	0x000043a0
        /*0570*/ 	.word	0x0000000c
        /*0574*/ 	.word	0x00000060
        /*0578*/ 	.short	0x010a
        /*057a*/ 	.byte	0xff
	.zero		1


	//   ....[72]....
        /*057c*/ 	.word	0x00004510
        /*0580*/ 	.word	0x00000000
        /*0584*/ 	.word	0x00000000
        /*0588*/ 	.short	0x0101
        /*058a*/ 	.byte	0xff
	.zero		1


	//   ....[73]....
        /*058c*/ 	.word	0x000049a0
        /*0590*/ 	.word	0x000000ff
        /*0594*/ 	.word	0x00000058
        /*0598*/ 	.short	0x010a
        /*059a*/ 	.byte	0x15
	.zero		1


	//   ....[74]....
        /*059c*/ 	.word	0x00004b20
        /*05a0*/ 	.word	0x000000ff
        /*05a4*/ 	.word	0x00000040
        /*05a8*/ 	.short	0x010a
        /*05aa*/ 	.byte	0x15
	.zero		1


	//   ....[75]....
        /*05ac*/ 	.word	0x00004c90
        /*05b0*/ 	.word	0x000000ff
        /*05b4*/ 	.word	0x00000030
        /*05b8*/ 	.short	0x010b
        /*05ba*/ 	.byte	0x15
	.zero		1


	//   ....[76]....
        /*05bc*/ 	.word	0x00004ca0
        /*05c0*/ 	.word	0x000000ff
        /*05c4*/ 	.word	0x00000000
        /*05c8*/ 	.short	0x0101
        /*05ca*/ 	.byte	0x22
	.zero		1


	//   ....[77]....
        /*05cc*/ 	.word	0x00004cb0
        /*05d0*/ 	.word	0x000000ff
        /*05d4*/ 	.word	0x00000048
        /*05d8*/ 	.short	0x010a
        /*05da*/ 	.byte	0x15
	.zero		1


	//   ....[78]....
        /*05dc*/ 	.word	0x00004e90
        /*05e0*/ 	.word	0x000000ff
        /*05e4*/ 	.word	0x00000038
        /*05e8*/ 	.short	0x010b
        /*05ea*/ 	.byte	0x15
	.zero		1


	//   ....[79]....
        /*05ec*/ 	.word	0x00004ea0
        /*05f0*/ 	.word	0x000000ff
        /*05f4*/ 	.word	0x00000000
        /*05f8*/ 	.short	0x0101
        /*05fa*/ 	.byte	0x21
	.zero		1


	//   ....[80]....
        /*05fc*/ 	.word	0x00004ed0
        /*0600*/ 	.word	0x000000ff
        /*0604*/ 	.word	0x00000040
        /*0608*/ 	.short	0x010a
        /*060a*/ 	.byte	0x15
	.zero		1


	//   ....[81]....
        /*060c*/ 	.word	0x00004f10
        /*0610*/ 	.word	0x00000000
        /*0614*/ 	.word	0x00000048
        /*0618*/ 	.short	0x010a
        /*061a*/ 	.byte	0xff
	.zero		1


	//   ....[82]....
        /*061c*/ 	.word	0x00005220
        /*0620*/ 	.word	0x00000003
        /*0624*/ 	.word	0x00000060
        /*0628*/ 	.short	0x010a
        /*062a*/ 	.byte	0xff
	.zero		1


	//   ....[83]....
        /*062c*/ 	.word	0x000053a0
        /*0630*/ 	.word	0x00000000
        /*0634*/ 	.word	0x00000000
        /*0638*/ 	.short	0x0101
        /*063a*/ 	.byte	0xff
	.zero		1


	//   ....[84]....
        /*063c*/ 	.word	0x00005ef0
        /*0640*/ 	.word	0x00000003
        /*0644*/ 	.word	0x00000030
        /*0648*/ 	.short	0x010a
        /*064a*/ 	.byte	0xff
	.zero		1


	//   ....[85]....
        /*064c*/ 	.word	0x00005f30
        /*0650*/ 	.word	0x000000a1
        /*0654*/ 	.word	0x00000080
        /*0658*/ 	.short	0x010a
        /*065a*/ 	.byte	0xff
	.zero		1


	//   ....[86]....
        /*065c*/ 	.word	0x00006070
        /*0660*/ 	.word	0x00000003
        /*0664*/ 	.word	0x00000030
        /*0668*/ 	.short	0x010a
        /*066a*/ 	.byte	0xff
	.zero		1


	//   ....[87]....
        /*066c*/ 	.word	0x000061a0
        /*0670*/ 	.word	0x00000000
        /*0674*/ 	.word	0x00000000
        /*0678*/ 	.short	0x0101
        /*067a*/ 	.byte	0xff
	.zero		1


	//   ....[88]....
        /*067c*/ 	.word	0x00006220
        /*0680*/ 	.word	0x000000a1
        /*0684*/ 	.word	0x00000080
        /*0688*/ 	.short	0x010a
        /*068a*/ 	.byte	0xff
	.zero		1


	//   ....[89]....
        /*068c*/ 	.word	0x000075d0
        /*0690*/ 	.word	0x000000c5
        /*0694*/ 	.word	0x00000030
        /*0698*/ 	.short	0x010a
        /*069a*/ 	.byte	0xff
	.zero		1


	//   ....[90]....
        /*069c*/ 	.word	0x000076b0
        /*06a0*/ 	.word	0x000000c5
        /*06a4*/ 	.word	0x00000030
        /*06a8*/ 	.short	0x010a
        /*06aa*/ 	.byte	0xff
	.zero		1


	//   ....[91]....
        /*06ac*/ 	.word	0x000077e0
        /*06b0*/ 	.word	0x00000000
        /*06b4*/ 	.word	0x00000000
        /*06b8*/ 	.short	0x0101
        /*06ba*/ 	.byte	0xff
	.zero		1


	//   ....[92]....
        /*06bc*/ 	.word	0x00007c10
        /*06c0*/ 	.word	0x000000a1
        /*06c4*/ 	.word	0x00000000
        /*06c8*/ 	.short	0x0101
        /*06ca*/ 	.byte	0xff
	.zero		1


	//   ....[93]....
        /*06cc*/ 	.word	0x00008c70
        /*06d0*/ 	.word	0x00000000
        /*06d4*/ 	.word	0x000000d0
        /*06d8*/ 	.short	0x010a
        /*06da*/ 	.byte	0xff
	.zero		1


	//   ....[94]....
        /*06dc*/ 	.word	0x00008cd0
        /*06e0*/ 	.word	0x00000000
        /*06e4*/ 	.word	0x00000018
        /*06e8*/ 	.short	0x010a
        /*06ea*/ 	.byte	0xff
	.zero		1


	//   ....[95]....
        /*06ec*/ 	.word	0x00008d30
        /*06f0*/ 	.word	0x00000000
        /*06f4*/ 	.word	0x00000018
        /*06f8*/ 	.short	0x010a
        /*06fa*/ 	.byte	0xff
	.zero		1


	//   ....[96]....
        /*06fc*/ 	.word	0x00008d80
        /*0700*/ 	.word	0x00000003
        /*0704*/ 	.word	0x00000060
        /*0708*/ 	.short	0x010a
        /*070a*/ 	.byte	0xff
	.zero		1


	//   ....[97]....
        /*070c*/ 	.word	0x00008de0
        /*0710*/ 	.word	0x00000000
        /*0714*/ 	.word	0x00000000
        /*0718*/ 	.short	0x010a
        /*071a*/ 	.byte	0xff
	.zero		1


	//   ....[98]....
        /*071c*/ 	.word	0x00008e40
        /*0720*/ 	.word	0x00000000
        /*0724*/ 	.word	0x00000000
        /*0728*/ 	.short	0x010a
        /*072a*/ 	.byte	0xff
	.zero		1


	//   ....[99]....
        /*072c*/ 	.word	0x00008e90
        /*0730*/ 	.word	0x00000002
        /*0734*/ 	.word	0x000000c0
        /*0738*/ 	.short	0x010a
        /*073a*/ 	.byte	0xff
	.zero		1


	//   ....[100]....
        /*073c*/ 	.word	0x00008ef0
        /*0740*/ 	.word	0x00000002
        /*0744*/ 	.word	0x00000070
        /*0748*/ 	.short	0x010a
        /*074a*/ 	.byte	0xff
	.zero		1


	//   ....[101]....
        /*074c*/ 	.word	0x00008f40
        /*0750*/ 	.word	0x00000002
        /*0754*/ 	.word	0x00000060
        /*0758*/ 	.short	0x010a
        /*075a*/ 	.byte	0xff
	.zero		1


	//   ....[102]....
        /*075c*/ 	.word	0x00008fa0
        /*0760*/ 	.word	0x00000000
        /*0764*/ 	.word	0x00000070
        /*0768*/ 	.short	0x010a
        /*076a*/ 	.byte	0xff
	.zero		1


	//   ....[103]....
        /*076c*/ 	.word	0x00009000
        /*0770*/ 	.word	0x00000000
        /*0774*/ 	.word	0x00000008
        /*0778*/ 	.short	0x010a
        /*077a*/ 	.byte	0xff
	.zero		1


	//   ....[104]....
        /*077c*/ 	.word	0x000090f0
        /*0780*/ 	.word	0x00000000
        /*0784*/ 	.word	0x00000008
        /*0788*/ 	.short	0x010a
        /*078a*/ 	.byte	0xff
	.zero		1


	//   ....[105]....
        /*078c*/ 	.word	0x00009140
        /*0790*/ 	.word	0x00000000
        /*0794*/ 	.word	0x00000060
        /*0798*/ 	.short	0x010a
        /*079a*/ 	.byte	0xff
	.zero		1


	//   ....[106]....
        /*079c*/ 	.word	0x000091a0
        /*07a0*/ 	.word	0x00000000
        /*07a4*/ 	.word	0x000000a0
        /*07a8*/ 	.short	0x010a
        /*07aa*/ 	.byte	0xff
	.zero		1


	//   ....[107]....
        /*07ac*/ 	.word	0x00009200
        /*07b0*/ 	.word	0x00000000
        /*07b4*/ 	.word	0x00000000
        /*07b8*/ 	.short	0x010a
        /*07ba*/ 	.byte	0xff
	.zero		1


	//   ....[108]....
        /*07bc*/ 	.word	0x00009260
        /*07c0*/ 	.word	0x00000000
        /*07c4*/ 	.word	0x00000000
        /*07c8*/ 	.short	0x010a
        /*07ca*/ 	.byte	0xff
	.zero		1


	//   ....[109]....
        /*07cc*/ 	.word	0x000092c0
        /*07d0*/ 	.word	0x00000000
        /*07d4*/ 	.word	0x00000000
        /*07d8*/ 	.short	0x010a
        /*07da*/ 	.byte	0xff
	.zero		1


	//   ....[110]....
        /*07dc*/ 	.word	0x00009320
        /*07e0*/ 	.word	0x00000000
        /*07e4*/ 	.word	0x00000000
        /*07e8*/ 	.short	0x010a
        /*07ea*/ 	.byte	0xff
	.zero		1


	//   ....[111]....
        /*07ec*/ 	.word	0x00009380
        /*07f0*/ 	.word	0x00000000
        /*07f4*/ 	.word	0x000000e0
        /*07f8*/ 	.short	0x010a
        /*07fa*/ 	.byte	0xff
	.zero		1


	//   ....[112]....
        /*07fc*/ 	.word	0x000093d0
        /*0800*/ 	.word	0x0000000c
        /*0804*/ 	.word	0x00000060
        /*0808*/ 	.short	0x010a
        /*080a*/ 	.byte	0xff
	.zero		1


	//   ....[113]....
        /*080c*/ 	.word	0x00009430
        /*0810*/ 	.word	0x00000000
        /*0814*/ 	.word	0x00000058
        /*0818*/ 	.short	0x010a
        /*081a*/ 	.byte	0xff
	.zero		1


	//   ....[114]....
        /*081c*/ 	.word	0x00009490
        /*0820*/ 	.word	0x00000000
        /*0824*/ 	.word	0x00000040
        /*0828*/ 	.short	0x010a
        /*082a*/ 	.byte	0xff
	.zero		1


	//   ....[115]....
        /*082c*/ 	.word	0x000094f0
        /*0830*/ 	.word	0x00000000
        /*0834*/ 	.word	0x00000048
        /*0838*/ 	.short	0x010a
        /*083a*/ 	.byte	0xff
	.zero		1


	//   ....[116]....
        /*083c*/ 	.word	0x00009550
        /*0840*/ 	.word	0x00000000
        /*0844*/ 	.word	0x00000040
        /*0848*/ 	.short	0x010a
        /*084a*/ 	.byte	0xff
	.zero		1


	//   ....[117]....
        /*084c*/ 	.word	0x000095a0
        /*0850*/ 	.word	0x00000003
        /*0854*/ 	.word	0x00000060
        /*0858*/ 	.short	0x010a
        /*085a*/ 	.byte	0xff
	.zero		1


	//   ....[118]....
        /*085c*/ 	.word	0x000095f0
        /*0860*/ 	.word	0x00000003
        /*0864*/ 	.word	0x00000030
        /*0868*/ 	.short	0x010a
        /*086a*/ 	.byte	0xff
	.zero		1


	//   ....[119]....
        /*086c*/ 	.word	0x00009640
        /*0870*/ 	.word	0x000000a1
        /*0874*/ 	.word	0x00000080
        /*0878*/ 	.short	0x010a
        /*087a*/ 	.byte	0xff
	.zero		1


	//   ....[120]....
        /*087c*/ 	.word	0x00009690
        /*0880*/ 	.word	0x000000c5
        /*0884*/ 	.word	0x00000030
        /*0888*/ 	.short	0x010a
        /*088a*/ 	.byte	0xff
	.zero		1


	//----- nvinfo : EIATTR_NUM_MBARRIERS
	.align		4
.L_47:
        /*088c*/ 	.byte	0x03, 0x38
        /*088e*/ 	.short	0x001d


	//----- nvinfo : EIATTR_EXIT_INSTR_OFFSETS
	.align		4
        /*0890*/ 	.byte	0x04, 0x1c
        /*0892*/ 	.short	(.L_49 - .L_48)


	//   ....[0]....
.L_48:
        /*0894*/ 	.word	0x000029c0


	//   ....[1]....
        /*0898*/ 	.word	0x00002eb0


	//   ....[2]....
        /*089c*/ 	.word	0x00002f10


	//   ....[3]....
        /*08a0*/ 	.word	0x00004140


	//   ....[4]....
        /*08a4*/ 	.word	0x00004f40


	//   ....[5]....
        /*08a8*/ 	.word	0x00004f80


	//   ....[6]....
        /*08ac*/ 	.word	0x00008c60


	//----- nvinfo : EIATTR_MAX_THREADS
	.align		4
.L_49:
        /*08b0*/ 	.byte	0x04, 0x05
        /*08b2*/ 	.short	(.L_51 - .L_50)
.L_50:
        /*08b4*/ 	.word	0x00000100
        /*08b8*/ 	.word	0x00000001
        /*08bc*/ 	.word	0x00000001


	//----- nvinfo : EIATTR_CRS_STACK_SIZE
	.align		4
.L_51:
        /*08c0*/ 	.byte	0x04, 0x1e
        /*08c2*/ 	.short	(.L_53 - .L_52)
.L_52:
        /*08c4*/ 	.word	0x00000000


	//----- nvinfo : EIATTR_CBANK_PARAM_SIZE
	.align		4
.L_53:
        /*08c8*/ 	.byte	0x03, 0x19
        /*08ca*/ 	.short	0x0800


	//----- nvinfo : EIATTR_PARAM_CBANK
	.align		4
        /*08cc*/ 	.byte	0x04, 0x0a
        /*08ce*/ 	.short	(.L_55 - .L_54)
	.align		4
.L_54:
        /*08d0*/ 	.word	index@(.nv.constant0._ZN7cutlass13device_kernelINS_4gemm6kernel13GemmUniversalIN4cute5tupleIJiiiiEEENS1_10collective13CollectiveMmaINS1_35MainloopSm100TmaUmmaWarpSpecializedILi3ELi2ELi4ENS5_IJNS4_1CILi2EEESB_NSA_ILi1EEEEEEEENS5_IJNSA_ILi256EEENSA_ILi128EEENSA_ILi32EEEEEENS_12float_e5m2_tENS5_IJlSC_lEEESJ_SK_NS4_8TiledMMAINS4_8MMA_AtomIJNS4_10MMA_TraitsINS4_25SM100_MMA_F8F6F4_2x1SM_SSEJSJ_SJ_fSF_SG_NS4_17integral_constantINS4_4UMMA5MajorELSR_0EEESS_NSP_INSQ_7ScaleInELST_0EEESU_EEEEEENS4_6LayoutINS5_IJSC_SC_SC_EEENS5_IJNSA_ILi0EEESZ_SZ_EEEEENS5_IJNS4_10UnderscoreES12_S12_EEEEENS4_28SM100_TMA_2SM_LOAD_MULTICASTENS4_14ComposedLayoutINS4_7SwizzleILi1ELi4ELi3EEENS4_18smem_ptr_flag_bitsILi8EEENSX_INS5_IJNSA_ILi8EEESH_EEENS5_IJSH_SC_EEEEEEEvNS4_8identityENS4_18SM100_TMA_2SM_LOADES1F_vS1G_EENS_8epilogue10collective18CollectiveEpilogueINS1J_23Sm100TmaWarpSpecializedILi2ELi2ELi64ELb0ELb0EEEJNS5_IJSG_SG_SH_EEENS5_IJNSX_ISG_SC_EENSX_INSA_ILi64EEESC_EEEEESJ_SK_SJ_SK_NS1J_6fusion15FusionCallbacksIS1N_NS1T_17LinearCombinationISJ_fSJ_fLNS_15FloatRoundStyleE2EEES1O_S1S_JEEENS4_5SM1004TMEM4LOAD26SM100_TMEM_LOAD_32dp32b64xENS4_13SM90_TMA_LOADENS16_INS17_ILi2ELi4ELi3EEES1A_NSX_INS5_IJS1B_S1Q_EEENS5_IJS1Q_SC_EEEEEEENS4_39AutoVectorizingCopyWithAssumedAlignmentILi128EEENS4_14SM90_TMA_STOREES28_S2A_S2A_EEEvvEEEEvNT_6ParamsE)
        /*08d4*/ 	.short	0x0380
        /*08d6*/ 	.short	0x0800


	//----- nvinfo : EIATTR_SW_WAR
	.align		4
.L_55:
        /*08d8*/ 	.byte	0x04, 0x36
        /*08da*/ 	.short	(.L_57 - .L_56)
.L_56:
        /*08dc*/ 	.word	0x00000008
.L_57:


//--------------------- .nv.callgraph             --------------------------
	.section	.nv.callgraph,"",@"SHT_CUDA_CALLGRAPH"
	.align	4
	.sectionentsize	8
	.align		4
        /*0000*/ 	.word	0x00000000
	.align		4
        /*0004*/ 	.word	0xffffffff
	.align		4
        /*0008*/ 	.word	index@(_ZN7cutlass13device_kernelINS_4gemm6kernel13GemmUniversalIN4cute5tupleIJiiiiEEENS1_10collective13CollectiveMmaINS1_35MainloopSm100TmaUmmaWarpSpecializedILi3ELi2ELi4ENS5_IJNS4_1CILi2EEESB_NSA_ILi1EEEEEEEENS5_IJNSA_ILi256EEENSA_ILi128EEENSA_ILi32EEEEEENS_12float_e5m2_tENS5_IJlSC_lEEESJ_SK_NS4_8TiledMMAINS4_8MMA_AtomIJNS4_10MMA_TraitsINS4_25SM100_MMA_F8F6F4_2x1SM_SSEJSJ_SJ_fSF_SG_NS4_17integral_constantINS4_4UMMA5MajorELSR_0EEESS_NSP_INSQ_7ScaleInELST_0EEESU_EEEEEENS4_6LayoutINS5_IJSC_SC_SC_EEENS5_IJNSA_ILi0EEESZ_SZ_EEEEENS5_IJNS4_10UnderscoreES12_S12_EEEEENS4_28SM100_TMA_2SM_LOAD_MULTICASTENS4_14ComposedLayoutINS4_7SwizzleILi1ELi4ELi3EEENS4_18smem_ptr_flag_bitsILi8EEENSX_INS5_IJNSA_ILi8EEESH_EEENS5_IJSH_SC_EEEEEEEvNS4_8identityENS4_18SM100_TMA_2SM_LOADES1F_vS1G_EENS_8epilogue10collective18CollectiveEpilogueINS1J_23Sm100TmaWarpSpecializedILi2ELi2ELi64ELb0ELb0EEEJNS5_IJSG_SG_SH_EEENS5_IJNSX_ISG_SC_EENSX_INSA_ILi64EEESC_EEEEESJ_SK_SJ_SK_NS1J_6fusion15FusionCallbacksIS1N_NS1T_17LinearCombinationISJ_fSJ_fLNS_15FloatRoundStyleE2EEES1O_S1S_JEEENS4_5SM1004TMEM4LOAD26SM100_TMEM_LOAD_32dp32b64xENS4_13SM90_TMA_LOADENS16_INS17_ILi2ELi4ELi3EEES1A_NSX_INS5_IJS1B_S1Q_EEENS5_IJS1Q_SC_EEEEEEENS4_39AutoVectorizingCopyWithAssumedAlignmentILi128EEENS4_14SM90_TMA_STOREES28_S2A_S2A_EEEvvEEEEvNT_6ParamsE)
	.align		4
        /*000c*/ 	.word	index@(__assertfail)
	.align		4
        /*0010*/ 	.word	0x00000000
	.align		4
        /*0014*/ 	.word	0xfffffffe
	.align		4
        /*0018*/ 	.word	0x00000000
	.align		4
        /*001c*/ 	.word	0xfffffffd
	.align		4
        /*0020*/ 	.word	0x00000000
	.align		4
        /*0024*/ 	.word	0xfffffffc


//--------------------- .nv.constant4             --------------------------
	.section	.nv.constant4,"a",@progbits
	.align	8
	.align		8
.nv.constant4:
        /*0000*/ 	.dword	__assertfail
	.align		8
        /*0008*/ 	.dword	__unnamed_1
	.align		8
        /*0010*/ 	.dword	__unnamed_2
	.align		8
        /*0018*/ 	.dword	_ZN39_INTERNAL_1db40bda_4_k_cu_1e36b15f_86354cuda3std3__45__cpo5beginE
	.align		8
        /*0020*/ 	.dword	_ZN39_INTERNAL_1db40bda_4_k_cu_1e36b15f_86354cuda3std3__45__cpo3endE
	.align		8
        /*0028*/ 	.dword	_ZN39_INTERNAL_1db40bda_4_k_cu_1e36b15f_86354cuda3std3__45__cpo6cbeginE
	.align		8
        /*0030*/ 	.dword	_ZN39_INTERNAL_1db40bda_4_k_cu_1e36b15f_86354cuda3std3__45__cpo4cendE
	.align		8
        /*0038*/ 	.dword	_ZN39_INTERNAL_1db40bda_4_k_cu_1e36b15f_86354cuda3std3__441_GLOBAL__N__1db40bda_4_k_cu_1e36b15f_86356ignoreE
	.align		8
        /*0040*/ 	.dword	_ZN39_INTERNAL_1db40bda_4_k_cu_1e36b15f_86354cuda3std3__419piecewise_constructE
	.align		8
        /*0048*/ 	.dword	_ZN39_INTERNAL_1db40bda_4_k_cu_1e36b15f_86354cuda3std3__48in_placeE
	.align		8
        /*0050*/ 	.dword	_ZN39_INTERNAL_1db40bda_4_k_cu_1e36b15f_86354cuda3std6ranges3__45__cpo4swapE
	.align		8
        /*0058*/ 	.dword	_ZN39_INTERNAL_1db40bda_4_k_cu_1e36b15f_86354cuda3std6ranges3__45__cpo9iter_moveE
	.align		8
        /*0060*/ 	.dword	_ZN39_INTERNAL_1db40bda_4_k_cu_1e36b15f_86354cute7productE
	.align		8
        /*0068*/ 	.dword	_ZN39_INTERNAL_1db40bda_4_k_cu_1e36b15f_86354cute1_E
	.align		8
        /*0070*/ 	.dword	$str$25
	.align		8
        /*0078*/ 	.dword	$str$26
	.align		8
        /*0080*/ 	.dword	$str$27
	.align		8
        /*0088*/ 	.dword	$str$28


//--------------------- .text._ZN7cutlass13device_kernelINS_4gemm6kernel13GemmUniversalIN4cute5tupleIJiiiiEEENS1_10collective13CollectiveMmaINS1_35MainloopSm100TmaUmmaWarpSpecializedILi3ELi2ELi4ENS5_IJNS4_1CILi2EEESB_NSA_ILi1EEEEEEEENS5_IJNSA_ILi256EEENSA_ILi128EEENSA_ILi32EEEEEENS_12float_e5m2_tENS5_IJlSC_lEEESJ_SK_NS4_8TiledMMAINS4_8MMA_AtomIJNS4_10MMA_TraitsINS4_25SM100_MMA_F8F6F4_2x1SM_SSEJSJ_SJ_fSF_SG_NS4_17integral_constantINS4_4UMMA5MajorELSR_0EEESS_NSP_INSQ_7ScaleInELST_0EEESU_EEEEEENS4_6LayoutINS5_IJSC_SC_SC_EEENS5_IJNSA_ILi0EEESZ_SZ_EEEEENS5_IJNS4_10UnderscoreES12_S12_EEEEENS4_28SM100_TMA_2SM_LOAD_MULTICASTENS4_14ComposedLayoutINS4_7SwizzleILi1ELi4ELi3EEENS4_18smem_ptr_flag_bitsILi8EEENSX_INS5_IJNSA_ILi8EEESH_EEENS5_IJSH_SC_EEEEEEEvNS4_8identityENS4_18SM100_TMA_2SM_LOADES1F_vS1G_EENS_8epilogue10collective18CollectiveEpilogueINS1J_23Sm100TmaWarpSpecializedILi2ELi2ELi64ELb0ELb0EEEJNS5_IJSG_SG_SH_EEENS5_IJNSX_ISG_SC_EENSX_INSA_ILi64EEESC_EEEEESJ_SK_SJ_SK_NS1J_6fusion15FusionCallbacksIS1N_NS1T_17LinearCombinationISJ_fSJ_fLNS_15FloatRoundStyleE2EEES1O_S1S_JEEENS4_5SM1004TMEM4LOAD26SM100_TMEM_LOAD_32dp32b64xENS4_13SM90_TMA_LOADENS16_INS17_ILi2ELi4ELi3EEES1A_NSX_INS5_IJS1B_S1Q_EEENS5_IJS1Q_SC_EEEEEEENS4_39AutoVectorizingCopyWithAssumedAlignmentILi128EEENS4_14SM90_TMA_STOREES28_S2A_S2A_EEEvvEEEEvNT_6ParamsE --------------------------
	.section	.text._ZN7cutlass13device_kernelINS_4gemm6kernel13GemmUniversalIN4cute5tupleIJiiiiEEENS1_10collective13CollectiveMmaINS1_35MainloopSm100TmaUmmaWarpSpecializedILi3ELi2ELi4ENS5_IJNS4_1CILi2EEESB_NSA_ILi1EEEEEEEENS5_IJNSA_ILi256EEENSA_ILi128EEENSA_ILi32EEEEEENS_12float_e5m2_tENS5_IJlSC_lEEESJ_SK_NS4_8TiledMMAINS4_8MMA_AtomIJNS4_10MMA_TraitsINS4_25SM100_MMA_F8F6F4_2x1SM_SSEJSJ_SJ_fSF_SG_NS4_17integral_constantINS4_4UMMA5MajorELSR_0EEESS_NSP_INSQ_7ScaleInELST_0EEESU_EEEEEENS4_6LayoutINS5_IJSC_SC_SC_EEENS5_IJNSA_ILi0EEESZ_SZ_EEEEENS5_IJNS4_10UnderscoreES12_S12_EEEEENS4_28SM100_TMA_2SM_LOAD_MULTICASTENS4_14ComposedLayoutINS4_7SwizzleILi1ELi4ELi3EEENS4_18smem_ptr_flag_bitsILi8EEENSX_INS5_IJNSA_ILi8EEESH_EEENS5_IJSH_SC_EEEEEEEvNS4_8identityENS4_18SM100_TMA_2SM_LOADES1F_vS1G_EENS_8epilogue10collective18CollectiveEpilogueINS1J_23Sm100TmaWarpSpecializedILi2ELi2ELi64ELb0ELb0EEEJNS5_IJSG_SG_SH_EEENS5_IJNSX_ISG_SC_EENSX_INSA_ILi64EEESC_EEEEESJ_SK_SJ_SK_NS1J_6fusion15FusionCallbacksIS1N_NS1T_17LinearCombinationISJ_fSJ_fLNS_15FloatRoundStyleE2EEES1O_S1S_JEEENS4_5SM1004TMEM4LOAD26SM100_TMEM_LOAD_32dp32b64xENS4_13SM90_TMA_LOADENS16_INS17_ILi2ELi4ELi3EEES1A_NSX_INS5_IJS1B_S1Q_EEENS5_IJS1Q_SC_EEEEEEENS4_39AutoVectorizingCopyWithAssumedAlignmentILi128EEENS4_14SM90_TMA_STOREES28_S2A_S2A_EEEvvEEEEvNT_6ParamsE,"ax",@progbits
	.align	128
.text._ZN7cutlass13device_kernelINS_4gemm6kernel13GemmUniversalIN4cute5tupleIJiiiiEEENS1_10collective13CollectiveMmaINS1_35MainloopSm100TmaUmmaWarpSpecializedILi3ELi2ELi4ENS5_IJNS4_1CILi2EEESB_NSA_ILi1EEEEEEEENS5_IJNSA_ILi256EEENSA_ILi128EEENSA_ILi32EEEEEENS_12float_e5m2_tENS5_IJlSC_lEEESJ_SK_NS4_8TiledMMAINS4_8MMA_AtomIJNS4_10MMA_TraitsINS4_25SM100_MMA_F8F6F4_2x1SM_SSEJSJ_SJ_fSF_SG_NS4_17integral_constantINS4_4UMMA5MajorELSR_0EEESS_NSP_INSQ_7ScaleInELST_0EEESU_EEEEEENS4_6LayoutINS5_IJSC_SC_SC_EEENS5_IJNSA_ILi0EEESZ_SZ_EEEEENS5_IJNS4_10UnderscoreES12_S12_EEEEENS4_28SM100_TMA_2SM_LOAD_MULTICASTENS4_14ComposedLayoutINS4_7SwizzleILi1ELi4ELi3EEENS4_18smem_ptr_flag_bitsILi8EEENSX_INS5_IJNSA_ILi8EEESH_EEENS5_IJSH_SC_EEEEEEEvNS4_8identityENS4_18SM100_TMA_2SM_LOADES1F_vS1G_EENS_8epilogue10collective18CollectiveEpilogueINS1J_23Sm100TmaWarpSpecializedILi2ELi2ELi64ELb0ELb0EEEJNS5_IJSG_SG_SH_EEENS5_IJNSX_ISG_SC_EENSX_INSA_ILi64EEESC_EEEEESJ_SK_SJ_SK_NS1J_6fusion15FusionCallbacksIS1N_NS1T_17LinearCombinationISJ_fSJ_fLNS_15FloatRoundStyleE2EEES1O_S1S_JEEENS4_5SM1004TMEM4LOAD26SM100_TMEM_LOAD_32dp32b64xENS4_13SM90_TMA_LOADENS16_INS17_ILi2ELi4ELi3EEES1A_NSX_INS5_IJS1B_S1Q_EEENS5_IJS1Q_SC_EEEEEEENS4_39AutoVectorizingCopyWithAssumedAlignmentILi128EEENS4_14SM90_TMA_STOREES28_S2A_S2A_EEEvvEEEEvNT_6ParamsE:
        .type           _ZN7cutlass13device_kernelINS_4gemm6kernel13GemmUniversalIN4cute5tupleIJiiiiEEENS1_10collective13CollectiveMmaINS1_35MainloopSm100TmaUmmaWarpSpecializedILi3ELi2ELi4ENS5_IJNS4_1CILi2EEESB_NSA_ILi1EEEEEEEENS5_IJNSA_ILi256EEENSA_ILi128EEENSA_ILi32EEEEEENS_12float_e5m2_tENS5_IJlSC_lEEESJ_SK_NS4_8TiledMMAINS4_8MMA_AtomIJNS4_10MMA_TraitsINS4_25SM100_MMA_F8F6F4_2x1SM_SSEJSJ_SJ_fSF_SG_NS4_17integral_constantINS4_4UMMA5MajorELSR_0EEESS_NSP_INSQ_7ScaleInELST_0EEESU_EEEEEENS4_6LayoutINS5_IJSC_SC_SC_EEENS5_IJNSA_ILi0EEESZ_SZ_EEEEENS5_IJNS4_10UnderscoreES12_S12_EEEEENS4_28SM100_TMA_2SM_LOAD_MULTICASTENS4_14ComposedLayoutINS4_7SwizzleILi1ELi4ELi3EEENS4_18smem_ptr_flag_bitsILi8EEENSX_INS5_IJNSA_ILi8EEESH_EEENS5_IJSH_SC_EEEEEEEvNS4_8identityENS4_18SM100_TMA_2SM_LOADES1F_vS1G_EENS_8epilogue10collective18CollectiveEpilogueINS1J_23Sm100TmaWarpSpecializedILi2ELi2ELi64ELb0ELb0EEEJNS5_IJSG_SG_SH_EEENS5_IJNSX_ISG_SC_EENSX_INSA_ILi64EEESC_EEEEESJ_SK_SJ_SK_NS1J_6fusion15FusionCallbacksIS1N_NS1T_17LinearCombinationISJ_fSJ_fLNS_15FloatRoundStyleE2EEES1O_S1S_JEEENS4_5SM1004TMEM4LOAD26SM100_TMEM_LOAD_32dp32b64xENS4_13SM90_TMA_LOADENS16_INS17_ILi2ELi4ELi3EEES1A_NSX_INS5_IJS1B_S1Q_EEENS5_IJS1Q_SC_EEEEEEENS4_39AutoVectorizingCopyWithAssumedAlignmentILi128EEENS4_14SM90_TMA_STOREES28_S2A_S2A_EEEvvEEEEvNT_6ParamsE,@function
        .size           _ZN7cutlass13device_kernelINS_4gemm6kernel13GemmUniversalIN4cute5tupleIJiiiiEEENS1_10collective13CollectiveMmaINS1_35MainloopSm100TmaUmmaWarpSpecializedILi3ELi2ELi4ENS5_IJNS4_1CILi2EEESB_NSA_ILi1EEEEEEEENS5_IJNSA_ILi256EEENSA_ILi128EEENSA_ILi32EEEEEENS_12float_e5m2_tENS5_IJlSC_lEEESJ_SK_NS4_8TiledMMAINS4_8MMA_AtomIJNS4_10MMA_TraitsINS4_25SM100_MMA_F8F6F4_2x1SM_SSEJSJ_SJ_fSF_SG_NS4_17integral_constantINS4_4UMMA5MajorELSR_0EEESS_NSP_INSQ_7ScaleInELST_0EEESU_EEEEEENS4_6LayoutINS5_IJSC_SC_SC_EEENS5_IJNSA_ILi0EEESZ_SZ_EEEEENS5_IJNS4_10UnderscoreES12_S12_EEEEENS4_28SM100_TMA_2SM_LOAD_MULTICASTENS4_14ComposedLayoutINS4_7SwizzleILi1ELi4ELi3EEENS4_18smem_ptr_flag_bitsILi8EEENSX_INS5_IJNSA_ILi8EEESH_EEENS5_IJSH_SC_EEEEEEEvNS4_8identityENS4_18SM100_TMA_2SM_LOADES1F_vS1G_EENS_8epilogue10collective18CollectiveEpilogueINS1J_23Sm100TmaWarpSpecializedILi2ELi2ELi64ELb0ELb0EEEJNS5_IJSG_SG_SH_EEENS5_IJNSX_ISG_SC_EENSX_INSA_ILi64EEESC_EEEEESJ_SK_SJ_SK_NS1J_6fusion15FusionCallbacksIS1N_NS1T_17LinearCombinationISJ_fSJ_fLNS_15FloatRoundStyleE2EEES1O_S1S_JEEENS4_5SM1004TMEM4LOAD26SM100_TMEM_LOAD_32dp32b64xENS4_13SM90_TMA_LOADENS16_INS17_ILi2ELi4ELi3EEES1A_NSX_INS5_IJS1B_S1Q_EEENS5_IJS1Q_SC_EEEEEEENS4_39AutoVectorizingCopyWithAssumedAlignmentILi128EEENS4_14SM90_TMA_STOREES28_S2A_S2A_EEEvvEEEEvNT_6ParamsE,(.L_x_161 - _ZN7cutlass13device_kernelINS_4gemm6kernel13GemmUniversalIN4cute5tupleIJiiiiEEENS1_10collective13CollectiveMmaINS1_35MainloopSm100TmaUmmaWarpSpecializedILi3ELi2ELi4ENS5_IJNS4_1CILi2EEESB_NSA_ILi1EEEEEEEENS5_IJNSA_ILi256EEENSA_ILi128EEENSA_ILi32EEEEEENS_12float_e5m2_tENS5_IJlSC_lEEESJ_SK_NS4_8TiledMMAINS4_8MMA_AtomIJNS4_10MMA_TraitsINS4_25SM100_MMA_F8F6F4_2x1SM_SSEJSJ_SJ_fSF_SG_NS4_17integral_constantINS4_4UMMA5MajorELSR_0EEESS_NSP_INSQ_7ScaleInELST_0EEESU_EEEEEENS4_6LayoutINS5_IJSC_SC_SC_EEENS5_IJNSA_ILi0EEESZ_SZ_EEEEENS5_IJNS4_10UnderscoreES12_S12_EEEEENS4_28SM100_TMA_2SM_LOAD_MULTICASTENS4_14ComposedLayoutINS4_7SwizzleILi1ELi4ELi3EEENS4_18smem_ptr_flag_bitsILi8EEENSX_INS5_IJNSA_ILi8EEESH_EEENS5_IJSH_SC_EEEEEEEvNS4_8identityENS4_18SM100_TMA_2SM_LOADES1F_vS1G_EENS_8epilogue10collective18CollectiveEpilogueINS1J_23Sm100TmaWarpSpecializedILi2ELi2ELi64ELb0ELb0EEEJNS5_IJSG_SG_SH_EEENS5_IJNSX_ISG_SC_EENSX_INSA_ILi64EEESC_EEEEESJ_SK_SJ_SK_NS1J_6fusion15FusionCallbacksIS1N_NS1T_17LinearCombinationISJ_fSJ_fLNS_15FloatRoundStyleE2EEES1O_S1S_JEEENS4_5SM1004TMEM4LOAD26SM100_TMEM_LOAD_32dp32b64xENS4_13SM90_TMA_LOADENS16_INS17_ILi2ELi4ELi3EEES1A_NSX_INS5_IJS1B_S1Q_EEENS5_IJS1Q_SC_EEEEEEENS4_39AutoVectorizingCopyWithAssumedAlignmentILi128EEENS4_14SM90_TMA_STOREES28_S2A_S2A_EEEvvEEEEvNT_6ParamsE)
        .other          _ZN7cutlass13device_kernelINS_4gemm6kernel13GemmUniversalIN4cute5tupleIJiiiiEEENS1_10collective13CollectiveMmaINS1_35MainloopSm100TmaUmmaWarpSpecializedILi3ELi2ELi4ENS5_IJNS4_1CILi2EEESB_NSA_ILi1EEEEEEEENS5_IJNSA_ILi256EEENSA_ILi128EEENSA_ILi32EEEEEENS_12float_e5m2_tENS5_IJlSC_lEEESJ_SK_NS4_8TiledMMAINS4_8MMA_AtomIJNS4_10MMA_TraitsINS4_25SM100_MMA_F8F6F4_2x1SM_SSEJSJ_SJ_fSF_SG_NS4_17integral_constantINS4_4UMMA5MajorELSR_0EEESS_NSP_INSQ_7ScaleInELST_0EEESU_EEEEEENS4_6LayoutINS5_IJSC_SC_SC_EEENS5_IJNSA_ILi0EEESZ_SZ_EEEEENS5_IJNS4_10UnderscoreES12_S12_EEEEENS4_28SM100_TMA_2SM_LOAD_MULTICASTENS4_14ComposedLayoutINS4_7SwizzleILi1ELi4ELi3EEENS4_18smem_ptr_flag_bitsILi8EEENSX_INS5_IJNSA_ILi8EEESH_EEENS5_IJSH_SC_EEEEEEEvNS4_8identityENS4_18SM100_TMA_2SM_LOADES1F_vS1G_EENS_8epilogue10collective18CollectiveEpilogueINS1J_23Sm100TmaWarpSpecializedILi2ELi2ELi64ELb0ELb0EEEJNS5_IJSG_SG_SH_EEENS5_IJNSX_ISG_SC_EENSX_INSA_ILi64EEESC_EEEEESJ_SK_SJ_SK_NS1J_6fusion15FusionCallbacksIS1N_NS1T_17LinearCombinationISJ_fSJ_fLNS_15FloatRoundStyleE2EEES1O_S1S_JEEENS4_5SM1004TMEM4LOAD26SM100_TMEM_LOAD_32dp32b64xENS4_13SM90_TMA_LOADENS16_INS17_ILi2ELi4ELi3EEES1A_NSX_INS5_IJS1B_S1Q_EEENS5_IJS1Q_SC_EEEEEEENS4_39AutoVectorizingCopyWithAssumedAlignmentILi128EEENS4_14SM90_TMA_STOREES28_S2A_S2A_EEEvvEEEEvNT_6ParamsE,@"STO_CUDA_ENTRY STV_DEFAULT"
_ZN7cutlass13device_kernelINS_4gemm6kernel13GemmUniversalIN4cute5tupleIJiiiiEEENS1_10collective13CollectiveMmaINS1_35MainloopSm100TmaUmmaWarpSpecializedILi3ELi2ELi4ENS5_IJNS4_1CILi2EEESB_NSA_ILi1EEEEEEEENS5_IJNSA_ILi256EEENSA_ILi128EEENSA_ILi32EEEEEENS_12float_e5m2_tENS5_IJlSC_lEEESJ_SK_NS4_8TiledMMAINS4_8MMA_AtomIJNS4_10MMA_TraitsINS4_25SM100_MMA_F8F6F4_2x1SM_SSEJSJ_SJ_fSF_SG_NS4_17integral_constantINS4_4UMMA5MajorELSR_0EEESS_NSP_INSQ_7ScaleInELST_0EEESU_EEEEEENS4_6LayoutINS5_IJSC_SC_SC_EEENS5_IJNSA_ILi0EEESZ_SZ_EEEEENS5_IJNS4_10UnderscoreES12_S12_EEEEENS4_28SM100_TMA_2SM_LOAD_MULTICASTENS4_14ComposedLayoutINS4_7SwizzleILi1ELi4ELi3EEENS4_18smem_ptr_flag_bitsILi8EEENSX_INS5_IJNSA_ILi8EEESH_EEENS5_IJSH_SC_EEEEEEEvNS4_8identityENS4_18SM100_TMA_2SM_LOADES1F_vS1G_EENS_8epilogue10collective18CollectiveEpilogueINS1J_23Sm100TmaWarpSpecializedILi2ELi2ELi64ELb0ELb0EEEJNS5_IJSG_SG_SH_EEENS5_IJNSX_ISG_SC_EENSX_INSA_ILi64EEESC_EEEEESJ_SK_SJ_SK_NS1J_6fusion15FusionCallbacksIS1N_NS1T_17LinearCombinationISJ_fSJ_fLNS_15FloatRoundStyleE2EEES1O_S1S_JEEENS4_5SM1004TMEM4LOAD26SM100_TMEM_LOAD_32dp32b64xENS4_13SM90_TMA_LOADENS16_INS17_ILi2ELi4ELi3EEES1A_NSX_INS5_IJS1B_S1Q_EEENS5_IJS1Q_SC_EEEEEEENS4_39AutoVectorizingCopyWithAssumedAlignmentILi128EEENS4_14SM90_TMA_STOREES28_S2A_S2A_EEEvvEEEEvNT_6ParamsE:
[----:B------:R-:W1:Y:S01]  /*0000*/  LDC R1, c[0x0][0x37c] ;  /* 0x0000df00ff017b82 */ /* 0x000e620000000800 */
[----:B------:R-:W2:Y:S01]  /*0010*/  S2R R170, SR_TID.X ;  /* 0x0000000000aa7919 */ /* 0x000ea20000002100 */
[----:B------:R-:W3:Y:S06]  /*0020*/  LDCU.64 UR8, c[0x0][0x890] ;  /* 0x00011200ff0877ac */ /* 0x000eec0008000a00 */
[----:B------:R-:W4:Y:S01]  /*0030*/  S2UR UR48, SR_CgaCtaId ;  /* 0x00000000003079c3 */ /* 0x000f220000008800 */
[----:B------:R-:W-:Y:S02]  /*0040*/  PRMT R158, RZ, 0x7610, R158 ;  /* 0x00007610ff9e7816 */ /* 0x000fe4000000009e */
[----:B------:R-:W-:Y:S01]  /*0050*/  ELECT P1, URZ, PT ;  /* 0x0000000000ff782f */ /* 0x000fe20003820000 */
[----:B---3--:R-:W-:-:S04]  /*0060*/  UISETP.NE.U32.AND UP0, UPT, UR8, URZ, UPT ;  /* 0x000000ff0800728c */ /* 0x008fc8000bf05070 */
[----:B------:R-:W-:Y:S02]  /*0070*/  UISETP.NE.AND.EX UP0, UPT, UR9, URZ, UPT, UP0 ;  /* 0x000000ff0900728c */ /* 0x000fe4000bf05300 */
[----:B----4-:R-:W-:Y:S02]  /*0080*/  ULOP3.LUT UR29, UR48, 0x1, URZ, 0xc0, !UPT ;  /* 0x00000001301d7892 */ /* 0x010fe4000f8ec0ff */
[----:B------:R-:W-:Y:S01]  /*0090*/  ULOP3.LUT UR30, UR48, 0x1, URZ, 0x3c, !UPT ;  /* 0x00000001301e7892 */ /* 0x000fe2000f8e3cff */
[----:B--2---:R-:W-:-:S05]  /*00a0*/  SHF.R.U32.HI R159, RZ, 0x5, R170 ;  /* 0x00000005ff9f7819 */ /* 0x004fca00000116aa */
[----:B------:R-:W2:Y:S02]  /*00b0*/  SHFL.IDX PT, R0, R159, RZ, 0x1f ;  /* 0x00001fff9f007589 */ /* 0x000ea400000e0000 */
[----:B--2---:R-:W-:Y:S01]  /*00c0*/  R2UR UR13, R0 ;  /* 0x00000000000d72ca */ /* 0x004fe200000e0000 */
[----:B-1----:R-:W-:-:S14]  /*00d0*/  BRA.U UP0, `(.L_x_0) ;  /* 0x0000000100307547 */ /* 0x002fdc000b800000 */
[----:B------:R-:W1:Y:S02]  /*00e0*/  LDCU.64 UR4, c[0x0][0x888] ;  /* 0x00011100ff0477ac */ /* 0x000e640008000a00 */
[----:B-1----:R-:W-:-:S04]  /*00f0*/  UISETP.NE.U32.AND UP0, UPT, UR4, URZ, UPT ;  /* 0x000000ff0400728c */ /* 0x002fc8000bf05070 */
[----:B------:R-:W-:-:S09]  /*0100*/  UISETP.NE.AND.EX UP0, UPT, UR5, URZ, UPT, UP0 ;  /* 0x000000ff0500728c */ /* 0x000fd2000bf05300 */
[----:B------:R-:W-:Y:S05]  /*0110*/  BRA.U !UP0, `(.L_x_1) ;  /* 0x0000000108147547 */ /* 0x000fea000b800000 */
[----:B------:R-:W1:Y:S01]  /*0120*/  LDC.64 R2, c[0x0][0x888] ;  /* 0x00022200ff027b82 */ /* 0x000e620000000a00 */
[----:B------:R-:W1:Y:S02]  /*0130*/  LDCU.64 UR4, c[0x0][0x358] ;  /* 0x00006b00ff0477ac */ /* 0x000e640008000a00 */
[----:B-1----:R1:W5:Y:S01]  /*0140*/  LDG.E R73, desc[UR4][R2.64] ;  /* 0x0000000402497981 */ /* 0x002362000c1e1900 */
[----:B------:R-:W-:Y:S01]  /*0150*/  HFMA2 R158, -RZ, RZ, 0, 5.9604644775390625e-08 ;  /* 0x00000001ff9e7431 */ /* 0x000fe200000001ff */
[----:B------:R-:W-:Y:S05]  /*0160*/  BRA `(.L_x_0) ;  /* 0x00000000000c7947 */ /* 0x000fea0003800000 */
.L_x_1:
[----:B------:R-:W1:Y:S01]  /*0170*/  LDCU UR4, c[0x0][0x880] ;  /* 0x00011000ff0477ac */ /* 0x000e620008000800 */
[----:B------:R-:W-:Y:S01]  /*0180*/  HFMA2 R158, -RZ, RZ, 0, 5.9604644775390625e-08 ;  /* 0x00000001ff9e7431 */ /* 0x000fe200000001ff */
[----:B-1----:R-:W-:-:S07]  /*0190*/  MOV R73, UR4 ;  /* 0x0000000400497c02 */ /* 0x002fce0008000f00 */
.L_x_0:
[----:B------:R-:W2:Y:S02]  /*01a0*/  LDCU.64 UR4, c[0x0][0x8b0] ;  /* 0x00011600ff0477ac */ /* 0x000ea40008000a00 */
[----:B--2---:R-:W-:-:S04]  /*01b0*/  UISETP.NE.U32.AND UP0, UPT, UR4, URZ, UPT ;  /* 0x000000ff0400728c */ /* 0x004fc8000bf05070 */
[----:B------:R-:W-:-:S09]  /*01c0*/  UISETP.NE.AND.EX UP0, UPT, UR5, URZ, UPT, UP0 ;  /* 0x000000ff0500728c */ /* 0x000fd2000bf05300 */
[----:B------:R-:W-:Y:S05]  /*01d0*/  BRA.U UP0, `(.L_x_2) ;  /* 0x0000000100287547 */ /* 0x000fea000b800000 */
[----:B------:R-:W2:Y:S02]  /*01e0*/  LDCU.64 UR4, c[0x0][0x8a8] ;  /* 0x00011500ff0477ac */ /* 0x000ea40008000a00 */
[----:B--2---:R-:W-:-:S04]  /*01f0*/  UISETP.NE.U32.AND UP0, UPT, UR4, URZ, UPT ;  /* 0x000000ff0400728c */ /* 0x004fc8000bf05070 */
[----:B------:R-:W-:-:S09]  /*0200*/  UISETP.NE.AND.EX UP0, UPT, UR5, URZ, UPT, UP0 ;  /* 0x000000ff0500728c */ /* 0x000fd2000bf05300 */
[----:B------:R-:W-:Y:S05]  /*0210*/  BRA.U !UP0, `(.L_x_3) ;  /* 0x0000000108107547 */ /* 0x000fea000b800000 */
[----:B------:R-:W2:Y:S01]  /*0220*/  LDC.64 R70, c[0x0][0x8a8] ;  /* 0x00022a00ff467b82 */ /* 0x000ea20000000a00 */
[----:B------:R-:W2:Y:S02]  /*0230*/  LDCU.64 UR4, c[0x0][0x358] ;  /* 0x00006b00ff0477ac */ /* 0x000ea40008000a00 */
[----:B--2---:R2:W5:Y:S01]  /*0240*/  LDG.E R70, desc[UR4][R70.64] ;  /* 0x0000000446467981 */ /* 0x004562000c1e1900 */
[----:B------:R-:W-:Y:S05]  /*0250*/  BRA `(.L_x_2) ;  /* 0x0000000000087947 */ /* 0x000fea0003800000 */
.L_x_3:
[----:B------:R-:W2:Y:S02]  /*0260*/  LDCU UR4, c[0x0][0x8a0] ;  /* 0x00011400ff0477ac */ /* 0x000ea40008000800 */
[----:B--2---:R-:W-:Y:S02]  /*0270*/  MOV R70, UR4 ;  /* 0x0000000400467c02 */ /* 0x004fe40008000f00 */
.L_x_2:
[----:B------:R-:W-:Y:S01]  /*0280*/  IMAD.U32 R0, RZ, RZ, UR13 ;  /* 0x0000000dff007e24 */ /* 0x000fe2000f8e00ff */
[----:B------:R-:W-:Y:S04]  /*0290*/  BSSY.RECONVERGENT B0, `(.L_x_4) ;  /* 0x000000c000007945 */ /* 0x000fe80003800200 */
[C---:B------:R-:W-:Y:S02]  /*02a0*/  ISETP.NE.OR P2, PT, R0.reuse, 0x1, !P1 ;  /* 0x000000010000780c */ /* 0x040fe40004f45670 */
[----:B------:R-:W-:-:S11]  /*02b0*/  ISETP.NE.OR P0, PT, R0, 0x3, !P1 ;  /* 0x000000030000780c */ /* 0x000fd60004f05670 */
[----:B------:R-:W-:Y:S05]  /*02c0*/  @P2 BRA `(.L_x_5) ;  /* 0x0000000000202947 */ /* 0x000fea0003800000 */
[----:B------:R-:W3:Y:S02]  /*02d0*/  LDCU.64 UR4, c[0x0][0x348] ;  /* 0x00006900ff0477ac */ /* 0x000ee40008000a00 */
[----:B---3--:R-:W-:Y:S02]  /*02e0*/  UIADD3 UR6, UP1, UPT, UR4, 0x80, URZ ;  /* 0x0000008004067890 */ /* 0x008fe4000ff3e0ff */
[----:B------:R-:W-:Y:S02]  /*02f0*/  UIADD3 UR4, UP0, UPT, UR4, 0x180, URZ ;  /* 0x0000018004047890 */ /* 0x000fe4000ff1e0ff */
[----:B------:R-:W-:Y:S02]  /*0300*/  UIADD3.X UR7, UPT, UPT, URZ, UR5, URZ, UP1, !UPT ;  /* 0x00000005ff077290 */ /* 0x000fe40008ffe4ff */
[----:B------:R-:W-:-:S07]  /*0310*/  UIADD3.X UR5, UPT, UPT, URZ, UR5, URZ, UP0, !UPT ;  /* 0x00000005ff057290 */ /* 0x000fce00087fe4ff */
[----:B------:R3:W-:Y:S02]  /*0320*/  UTMACCTL.PF [UR6] ;  /* 0x00000000060079b9 */ /* 0x0007e40008040000 */
[----:B------:R3:W-:Y:S02]  /*0330*/  UTMACCTL.PF [UR4] ;  /* 0x00000000040079b9 */ /* 0x0007e40008040000 */
[----:B---3--:R-:W-:Y:S01]  /*0340*/  NOP ;  /* 0x0000000000007918 */ /* 0x008fe20000000000 */
.L_x_5:
[----:B------:R-:W-:Y:S05]  /*0350*/  BSYNC.RECONVERGENT B0 ;  /* 0x0000000000007941 */ /* 0x000fea0003800200 */
.L_x_4:
[----:B------:R-:W-:Y:S04]  /*0360*/  BSSY.RECONVERGENT B0, `(.L_x_6) ;  /* 0x000000a000007945 */ /* 0x000fe80003800200 */
        /* <DEDUP_REMOVED lines=9> */
.L_x_7:
[----:B------:R-:W-:Y:S05]  /*0400*/  BSYNC.RECONVERGENT B0 ;  /* 0x0000000000007941 */ /* 0x000fea0003800200 */
.L_x_6:
[----:B------:R-:W3:Y:S01]  /*0410*/  LDCU.64 UR4, c[0x0][0x888] ;  /* 0x00011100ff0477ac */ /* 0x000ee20008000a00 */
[----:B------:R-:W-:Y:S02]  /*0420*/  UISETP.EQ.U32.AND UP1, UPT, UR8, URZ, UPT ;  /* 0x000000ff0800728c */ /* 0x000fe4000bf22070 */
[----:B------:R-:W-:Y:S02]  /*0430*/  UPLOP3.LUT UP3, UPT, UPT, UPT, UPT, 0x80, 0x8 ;  /* 0x000000000008789c */ /* 0x000fe40003f6f070 */
[----:B---3--:R-:W-:-:S04]  /*0440*/  UISETP.NE.U32.AND UP0, UPT, UR4, URZ, UPT ;  /* 0x000000ff0400728c */ /* 0x008fc8000bf05070 */
[----:B------:R-:W-:-:S04]  /*0450*/  UISETP.NE.AND.EX UP0, UPT, UR5, URZ, UPT, UP0 ;  /* 0x000000ff0500728c */ /* 0x000fc8000bf05300 */
[----:B------:R-:W-:-:S04]  /*0460*/  UISETP.EQ.OR.EX UP2, UPT, UR9, URZ, !UP0, UP1 ;  /* 0x000000ff0900728c */ /* 0x000fc8000c742710 */
[----:B------:R-:W-:-:S06]  /*0470*/  UP2UR UR4, UPR, URZ, 0x4 ;  /* 0x00000004ff047883 */ /* 0x000fcc0008000000 */
[----:B------:R-:W-:Y:S01]  /*0480*/  MOV R160, UR4 ;  /* 0x0000000400a07c02 */ /* 0x000fe20008000f00 */
[----:B------:R-:W-:Y:S06]  /*0490*/  BRA.U !UP2, `(.L_x_8) ;  /* 0x000000010a207547 */ /* 0x000fec000b800000 */
[----:B------:R-:W-:Y:S01]  /*04a0*/  UISETP.NE.U32.AND UP1, UPT, UR8, URZ, UPT ;  /* 0x000000ff0800728c */ /* 0x000fe2000bf25070 */
[----:B-----5:R-:W-:Y:S01]  /*04b0*/  FSETP.NEU.AND P0, PT, R73, RZ, PT ;  /* 0x000000ff4900720b */ /* 0x020fe20003f0d000 */
[----:B------:R-:W-:Y:S02]  /*04c0*/  USEL UR4, URZ, 0xffffffff, UP0 ;  /* 0xffffffffff047887 */ /* 0x000fe40008000000 */
[----:B------:R-:W-:-:S10]  /*04d0*/  UISETP.NE.AND.EX UP1, UPT, UR9, URZ, UPT, UP1 ;  /* 0x000000ff0900728c */ /* 0x000fd4000bf25310 */
[----:B------:R-:W-:Y:S01]  /*04e0*/  VOTEU.ANY UP0, P0 ;  /* 0x0000000000ff7886 */ /* 0x000fe20000000100 */
[----:B------:R-:W-:-:S04]  /*04f0*/  @!UP1 USEL UR4, URZ, 0xffffffff, UP0 ;  /* 0xffffffffff049887 */ /* 0x000fc80008000000 */
[----:B------:R-:W-:-:S04]  /*0500*/  ULOP3.LUT UR4, UR4, 0x1, URZ, 0xc0, !UPT ;  /* 0x0000000104047892 */ /* 0x000fc8000f8ec0ff */
[----:B------:R-:W-:-:S11]  /*0510*/  UISETP.NE.U32.AND UP3, UPT, UR4, 0x1, UPT ;  /* 0x000000010400788c */ /* 0x000fd6000bf65070 */
.L_x_8:
[----:B------:R-:W3:Y:S01]  /*0520*/  SHFL.IDX PT, R0, R159, RZ, 0x1f ;  /* 0x00001fff9f007589 */ /* 0x000ee200000e0000 */
[----:B------:R-:W-:-:S04]  /*0530*/  UISETP.NE.AND UP0, UPT, UR13, 0x2, UPT ;  /* 0x000000020d00788c */ /* 0x000fc8000bf05270 */
[----:B------:R-:W-:Y:S02]  /*0540*/  UISETP.EQ.AND UP1, UPT, UR29, URZ, !UP0 ;  /* 0x000000ff1d00728c */ /* 0x000fe4000c722270 */
[----:B------:R-:W-:-:S04]  /*0550*/  USEL UR43, URZ, 0x1, UP0 ;  /* 0x00000001ff2b7887 */ /* 0x000fc80008000000 */
[----:B------:R-:W-:Y:S02]  /*0560*/  PLOP3.LUT P3, PT, P1, PT, UP1, 0x80, 0x8 ;  /* 0x000000000008781c */ /* 0x000fe40000f6f018 */
[----:B---3--:R-:W-:-:S13]  /*0570*/  ISETP.NE.AND P0, PT, R0, RZ, PT ;  /* 0x000000ff0000720c */ /* 0x008fda0003f05270 */
[----:B------:R-:W-:Y:S05]  /*0580*/  @P0 BRA `(.L_x_9) ;  /* 0x00000000004c0947 */ /* 0x000fea0003800000 */
[----:B------:R-:W-:Y:S01]  /*0590*/  UMOV UR4, 0x400 ;  /* 0x0000040000047882 */ /* 0x000fe20000000000 */
[----:B------:R-:W-:Y:S01]  /*05a0*/  UMOV UR8, 0x1 ;  /* 0x0000000100087882 */ /* 0x000fe20000000000 */
[----:B------:R-:W-:Y:S01]  /*05b0*/  UMOV UR6, 0x2 ;  /* 0x0000000200067882 */ /* 0x000fe20000000000 */
[----:B------:R-:W-:Y:S02]  /*05c0*/  ULEA UR4, UR48, UR4, 0x18 ;  /* 0x0000000430047291 */ /* 0x000fe4000f8ec0ff */
[----:B------:R-:W-:-:S04]  /*05d0*/  UIADD3 UR8, UPT, UPT, -UR8, 0x100000, URZ ;  /* 0x0010000008087890 */ /* 0x000fc8000fffe1ff */
[----:B------:R-:W-:Y:S02]  /*05e0*/  USHF.L.U32 UR9, UR8, 0xb, URZ ;  /* 0x0000000b08097899 */ /* 0x000fe400080006ff */
[----:B------:R-:W-:Y:S02]  /*05f0*/  USHF.L.U32 UR8, UR8, 0x1, URZ ;  /* 0x0000000108087899 */ /* 0x000fe400080006ff */
[----:B------:R-:W-:-:S04]  /*0600*/  UIADD3 UR6, UPT, UPT, -UR6, 0x100000, URZ ;  /* 0x0010000006067890 */ /* 0x000fc8000fffe1ff */
[----:B------:R-:W-:Y:S02]  /*0610*/  USHF.L.U32 UR7, UR6, 0xb, URZ ;  /* 0x0000000b06077899 */ /* 0x000fe400080006ff */
[----:B------:R-:W-:Y:S01]  /*0620*/  USHF.L.U32 UR6, UR6, 0x1, URZ ;  /* 0x0000000106067899 */ /* 0x000fe200080006ff */
[----:B------:R-:W-:Y:S01]  /*0630*/  ELECT P0, URZ, PT ;  /* 0x0000000000ff782f */ /* 0x000fe20003800000 */
[----:B------:R-:W3:Y:S02]  /*0640*/  FENCE.VIEW.ASYNC.S ;  /* 0x00000000000073c6 */ /* 0x000ee40000000000 */
[----:B---3--:R3:W4:Y:S08]  /*0650*/  SYNCS.EXCH.64 URZ, [UR4], UR8 ;  /* 0x0000000804ff75b2 */ /* 0x0087300008000100 */
[----:B------:R3:W1:Y:S01]  /*0660*/  SYNCS.EXCH.64 URZ, [UR4+0x18], UR6 ;  /* 0x0000180604ff75b2 */ /* 0x0006620008000100 */
[----:B------:R3:W1:Y:S01]  /*0670*/  SYNCS.EXCH.64 URZ, [UR4+0x8], UR8 ;  /* 0x0000080804ff75b2 */ /* 0x0006620008000100 */
[----:B------:R3:W1:Y:S01]  /*0680*/  SYNCS.EXCH.64 URZ, [UR4+0x20], UR6 ;  /* 0x0000200604ff75b2 */ /* 0x0006620008000100 */
[----:B------:R3:W1:Y:S01]  /*0690*/  SYNCS.EXCH.64 URZ, [UR4+0x10], UR8 ;  /* 0x0000100804ff75b2 */ /* 0x0006620008000100 */
[----:B------:R3:W1:Y:S01]  /*06a0*/  SYNCS.EXCH.64 URZ, [UR4+0x28], UR6 ;  /* 0x0000280604ff75b2 */ /* 0x0006620008000100 */
[----:B------:R-:W-:Y:S01]  /*06b0*/  NOP ;  /* 0x0000000000007918 */ /* 0x000fe20000000000 */
.L_x_9:
[----:B------:R-:W2:Y:S01]  /*06c0*/  SHFL.IDX PT, R0, R159, RZ, 0x1f ;  /* 0x00001fff9f007589 */ /* 0x000ea200000e0000 */
[----:B------:R-:W-:Y:S01]  /*06d0*/  NOP ;  /* 0x0000000000007918 */ /* 0x000fe20000000000 */
[----:B--2---:R-:W-:-:S13]  /*06e0*/  ISETP.NE.AND P0, PT, R0, 0x1, PT ;  /* 0x000000010000780c */ /* 0x004fda0003f05270 */
[----:B------:R-:W-:Y:S05]  /*06f0*/  @P0 BRA `(.L_x_10) ;  /* 0x0000000000440947 */ /* 0x000fea0003800000 */
[----:B---3--:R-:W-:Y:S01]  /*0700*/  UMOV UR4, 0x400 ;  /* 0x0000040000047882 */ /* 0x008fe20000000000 */
        /* <DEDUP_REMOVED lines=10> */
[----:B------:R-:W2:Y:S02]  /*07b0*/  FENCE.VIEW.ASYNC.S ;  /* 0x00000000000073c6 */ /* 0x000ea40000000000 */
[----:B--2---:R2:W3:Y:S08]  /*07c0*/  SYNCS.EXCH.64 URZ, [UR4+0x30], UR8 ;  /* 0x0000300804ff75b2 */ /* 0x0044f00008000100 */
[----:B------:R2:W1:Y:S01]  /*07d0*/  SYNCS.EXCH.64 URZ, [UR4+0x40], UR6 ;  /* 0x0000400604ff75b2 */ /* 0x0004620008000100 */
[----:B------:R2:W1:Y:S01]  /*07e0*/  SYNCS.EXCH.64 URZ, [UR4+0x38], UR8 ;  /* 0x0000380804ff75b2 */ /* 0x0004620008000100 */
[----:B------:R2:W1:Y:S01]  /*07f0*/  SYNCS.EXCH.64 URZ, [UR4+0x48], UR6 ;  /* 0x0000480604ff75b2 */ /* 0x0004620008000100 */
[----:B------:R-:W-:Y:S01]  /*0800*/  NOP ;  /* 0x0000000000007918 */ /* 0x000fe20000000000 */
.L_x_10:
[----:B------:R-:W4:Y:S01]  /*0810*/  SHFL.IDX PT, R0, R159, RZ, 0x1f ;  /* 0x00001fff9f007589 */ /* 0x000f2200000e0000 */
[----:B------:R-:W-:Y:S01]  /*0820*/  NOP ;  /* 0x0000000000007918 */ /* 0x000fe20000000000 */
[----:B----4-:R-:W-:-:S13]  /*0830*/  ISETP.NE.AND P0, PT, R0, 0x3, PT ;  /* 0x000000030000780c */ /* 0x010fda0003f05270 */
[----:B------:R-:W-:Y:S05]  /*0840*/  @P0 BRA `(.L_x_11) ;  /* 0x00000000002c0947 */ /* 0x000fea0003800000 */
[----:B--23--:R-:W-:Y:S01]  /*0850*/  UMOV UR6, 0x400 ;  /* 0x0000040000067882 */ /* 0x00cfe20000000000 */
[----:B------:R-:W-:Y:S01]  /*0860*/  UMOV UR4, 0x20 ;  /* 0x0000002000047882 */ /* 0x000fe20000000000 */
[----:B------:R-:W-:Y:S02]  /*0870*/  ULEA UR6, UR48, UR6, 0x18 ;  /* 0x0000000630067291 */ /* 0x000fe4000f8ec0ff */
[----:B------:R-:W-:-:S04]  /*0880*/  UIADD3 UR4, UPT, UPT, -UR4, 0x100000, URZ ;  /* 0x0010000004047890 */ /* 0x000fc8000fffe1ff */
[----:B------:R-:W-:Y:S02]  /*0890*/  USHF.L.U32 UR5, UR4, 0xb, URZ ;  /* 0x0000000b04057899 */ /* 0x000fe400080006ff */
[----:B------:R-:W-:Y:S01]  /*08a0*/  USHF.L.U32 UR4, UR4, 0x1, URZ ;  /* 0x0000000104047899 */ /* 0x000fe200080006ff */
[----:B------:R-:W-:Y:S01]  /*08b0*/  ELECT P0, URZ, PT ;  /* 0x0000000000ff782f */ /* 0x000fe20003800000 */
[----:B------:R-:W2:Y:S10]  /*08c0*/  FENCE.VIEW.ASYNC.S ;  /* 0x00000000000073c6 */ /* 0x000eb40000000000 */
[----:B--2---:R4:W2:Y:S01]  /*08d0*/  SYNCS.EXCH.64 URZ, [UR6+0x50], UR4 ;  /* 0x0000500406ff75b2 */ /* 0x0048a20008000100 */
[----:B------:R4:W3:Y:S02]  /*08e0*/  SYNCS.EXCH.64 URZ, [UR6+0x58], UR4 ;  /* 0x0000580406ff75b2 */ /* 0x0008e40008000100 */
[----:B----4-:R-:W-:Y:S01]  /*08f0*/  NOP ;  /* 0x0000000000007918 */ /* 0x010fe20000000000 */
.L_x_11:
[----:B------:R-:W4:Y:S01]  /*0900*/  SHFL.IDX PT, R0, R159, RZ, 0x1f ;  /* 0x00001fff9f007589 */ /* 0x000f2200000e0000 */
[----:B------:R-:W-:Y:S01]  /*0910*/  NOP ;  /* 0x0000000000007918 */ /* 0x000fe20000000000 */
[----:B----4-:R-:W-:-:S13]  /*0920*/  ISETP.NE.AND P0, PT, R0, 0x4, PT ;  /* 0x000000040000780c */ /* 0x010fda0003f05270 */
[----:B------:R-:W-:Y:S05]  /*0930*/  @P0 BRA `(.L_x_12) ;  /* 0x0000000000480947 */ /* 0x000fea0003800000 */
[----:B--23--:R-:W-:Y:S01]  /*0940*/  UMOV UR4, 0x3a0 ;  /* 0x000003a000047882 */ /* 0x00cfe20000000000 */
[----:B------:R-:W-:Y:S01]  /*0950*/  UMOV UR6, 0x400 ;  /* 0x0000040000067882 */ /* 0x000fe20000000000 */
[----:B------:R-:W-:Y:S01]  /*0960*/  USEL UR4, UR4, 0x320, UP3 ;  /* 0x0000032004047887 */ /* 0x000fe20009800000 */
        /* <DEDUP_REMOVED lines=10> */
[----:B--2---:R4:W2:Y:S08]  /*0a10*/  SYNCS.EXCH.64 URZ, [UR6+0x60], UR8 ;  /* 0x0000600806ff75b2 */ /* 0x0048b00008000100 */
[----:B------:R4:W3:Y:S01]  /*0a20*/  SYNCS.EXCH.64 URZ, [UR6+0x70], UR4 ;  /* 0x0000700406ff75b2 */ /* 0x0008e20008000100 */
[----:B------:R4:W1:Y:S01]  /*0a30*/  SYNCS.EXCH.64 URZ, [UR6+0x68], UR8 ;  /* 0x0000680806ff75b2 */ /* 0x0008620008000100 */
[----:B------:R4:W1:Y:S02]  /*0a40*/  SYNCS.EXCH.64 URZ, [UR6+0x78], UR4 ;  /* 0x0000780406ff75b2 */ /* 0x0008640008000100 */
[----:B----4-:R-:W-:Y:S01]  /*0a50*/  NOP ;  /* 0x0000000000007918 */ /* 0x010fe20000000000 */
.L_x_12:
[----:B------:R-:W4:Y:S01]  /*0a60*/  SHFL.IDX PT, R0, R159, RZ, 0x1f ;  /* 0x00001fff9f007589 */ /* 0x000f2200000e0000 */
[----:B------:R-:W-:Y:S01]  /*0a70*/  NOP ;  /* 0x0000000000007918 */ /* 0x000fe20000000000 */
[----:B----4-:R-:W-:-:S13]  /*0a80*/  ISETP.NE.AND P0, PT, R0, 0x5, PT ;  /* 0x000000050000780c */ /* 0x010fda0003f05270 */
[----:B------:R-:W-:Y:S05]  /*0a90*/  @P0 BRA `(.L_x_13) ;  /* 0x0000000000540947 */ /* 0x000fea0003800000 */
[----:B--23--:R-:W-:Y:S01]  /*0aa0*/  UMOV UR4, 0x400 ;  /* 0x0000040000047882 */ /* 0x00cfe20000000000 */
        /* <DEDUP_REMOVED lines=14> */
[----:B------:R4:W1:Y:S01]  /*0b90*/  SYNCS.EXCH.64 URZ, [UR4+0xa8], UR8 ;  /* 0x0000a80804ff75b2 */ /* 0x0008620008000100 */
[----:B------:R4:W1:Y:S01]  /*0ba0*/  SYNCS.EXCH.64 URZ, [UR4+0x90], UR6 ;  /* 0x0000900604ff75b2 */ /* 0x0008620008000100 */
[----:B------:R4:W1:Y:S01]  /*0bb0*/  SYNCS.EXCH.64 URZ, [UR4+0xb0], UR8 ;  /* 0x0000b00804ff75b2 */ /* 0x0008620008000100 */
[----:B------:R4:W1:Y:S01]  /*0bc0*/  SYNCS.EXCH.64 URZ, [UR4+0x98], UR6 ;  /* 0x0000980604ff75b2 */ /* 0x0008620008000100 */
[----:B------:R4:W1:Y:S02]  /*0bd0*/  SYNCS.EXCH.64 URZ, [UR4+0xb8], UR8 ;  /* 0x0000b80804ff75b2 */ /* 0x0008640008000100 */
[----:B----4-:R-:W-:Y:S01]  /*0be0*/  NOP ;  /* 0x0000000000007918 */ /* 0x010fe20000000000 */
.L_x_13:
[----:B------:R-:W4:Y:S01]  /*0bf0*/  SHFL.IDX PT, R0, R159, RZ, 0x1f ;  /* 0x00001fff9f007589 */ /* 0x000f2200000e0000 */
[----:B------:R-:W-:Y:S01]  /*0c00*/  ISETP.NE.OR P1, PT, RZ, UR13, !P1 ;  /* 0x0000000dff007c0c */ /* 0x000fe2000cf25670 */
        /* <DEDUP_REMOVED lines=12> */
[----:B------:R4:W3:Y:S01]  /*0cd0*/  SYNCS.EXCH.64 URZ, [UR4+0xd0], UR6 ;  /* 0x0000d00604ff75b2 */ /* 0x0008e20008000100 */
[----:B------:R4:W1:Y:S01]  /*0ce0*/  SYNCS.EXCH.64 URZ, [UR4+0xc8], UR6 ;  /* 0x0000c80604ff75b2 */ /* 0x0008620008000100 */
[----:B------:R4:W1:Y:S02]  /*0cf0*/  SYNCS.EXCH.64 URZ, [UR4+0xd8], UR6 ;  /* 0x0000d80604ff75b2 */ /* 0x0008640008000100 */
[----:B----4-:R-:W-:Y:S01]  /*0d00*/  NOP ;  /* 0x0000000000007918 */ /* 0x010fe20000000000 */
.L_x_14:
[----:B------:R-:W-:Y:S01]  /*0d10*/  VOTEU.ALL UP0, P1 ;  /* 0x0000000000ff7886 */ /* 0x000fe20000800000 */
[----:B--23--:R-:W-:Y:S01]  /*0d20*/  UMOV UR4, 0x20 ;  /* 0x0000002000047882 */ /* 0x00cfe20000000000 */
[----:B------:R-:W2:Y:S01]  /*0d30*/  LDCU UR7, c[0x0][0x36c] ;  /* 0x00006d80ff0777ac */ /* 0x000ea20008000800 */
[----:B------:R-:W-:Y:S01]  /*0d40*/  NOP ;  /* 0x0000000000007918 */ /* 0x000fe20000000000 */
[----:B------:R-:W-:Y:S01]  /*0d50*/  LOP3.LUT R0, R170, 0x1f, RZ, 0xc0, !PT ;  /* 0x0000001faa007812 */ /* 0x000fe200078ec0ff */
[----:B------:R-:W-:Y:S01]  /*0d60*/  @!UP0 UMOV UR6, 0x400 ;  /* 0x0000040000068882 */ /* 0x000fe20000000000 */
[----:B------:R-:W-:-:S04]  /*0d70*/  @!UP0 UIADD3 UR4, UPT, UPT, -UR4, 0x100000, URZ ;  /* 0x0010000004048890 */ /* 0x000fc8000fffe1ff */
[----:B------:R-:W-:Y:S02]  /*0d80*/  @!UP0 USHF.L.U32 UR5, UR4, 0xb, URZ ;  /* 0x0000000b04058899 */ /* 0x000fe400080006ff */
[----:B------:R-:W-:Y:S02]  /*0d90*/  @!UP0 USHF.L.U32 UR4, UR4, 0x1, URZ ;  /* 0x0000000104048899 */ /* 0x000fe400080006ff */
[----:B------:R-:W-:Y:S01]  /*0da0*/  @!UP0 ULEA UR6, UR48, UR6, 0x18 ;  /* 0x0000000630068291 */ /* 0x000fe2000f8ec0ff */
[----:B------:R-:W-:Y:S01]  /*0db0*/  VOTEU.ALL UP0, P1 ;  /* 0x0000000000ff7886 */ /* 0x000fe20000800000 */
[----:B------:R-:W-:Y:S02]  /*0dc0*/  UISETP.NE.AND UP4, UPT, UR13, URZ, UPT ;  /* 0x000000ff0d00728c */ /* 0x000fe4000bf85270 */
[----:B--2---:R-:W-:Y:S01]  /*0dd0*/  UISETP.EQ.U32.AND UP5, UPT, UR7, 0x1, UPT ;  /* 0x000000010700788c */ /* 0x004fe2000bfa2070 */
[----:B------:R-:W2:Y:S07]  /*0de0*/  FENCE.VIEW.ASYNC.S ;  /* 0x00000000000073c6 */ /* 0x000eae0000000000 */
[----:B--2---:R2:W3:Y:S01]  /*0df0*/  @!UP0 SYNCS.EXCH.64 URZ, [UR6+0xe0], UR4 ;  /* 0x0000e00406ff85b2 */ /* 0x0044e20008000100 */
[----:B------:R-:W-:Y:S05]  /*0e00*/  BRA.U !UP5, `(.L_x_15) ;  /* 0x000000010d087547 */ /* 0x000fea000b800000 */
[----:B-1-3--:R-:W-:Y:S01]  /*0e10*/  UCGABAR_ARV ;  /* 0x00000000000079c7 */ /* 0x00afe20008000000 */
[----:B------:R-:W-:Y:S05]  /*0e20*/  BRA `(.L_x_16) ;  /* 0x0000000000047947 */ /* 0x000fea0003800000 */
.L_x_15:
[----:B-1-3--:R-:W-:Y:S01]  /*0e30*/  NOP ;  /* 0x0000000000007918 */ /* 0x00afe20000000000 */
.L_x_16:
[----:B------:R-:W1:Y:S01]  /*0e40*/  S2UR UR21, SR_CTAID.X ;  /* 0x00000000001579c3 */ /* 0x000e620000002500 */
[----:B------:R-:W-:-:S05]  /*0e50*/  CS2R.32 R3, SR_CgaSize ;  /* 0x0000000000037805 */ /* 0x000fca0000008a00 */
[----:B------:R-:W-:-:S05]  /*0e60*/  IMAD R3, R3, -0xa0, RZ ;  /* 0xffffff6003037824 */ /* 0x000fca00078e02ff */
[----:B--2---:R-:W-:-:S14]  /*0e70*/  R2UR UR5, R3 ;  /* 0x00000000030572ca */ /* 0x004fdc00000e0000 */
[----:B------:R-:W2:Y:S01]  /*0e80*/  LDCU UR5, c[0x0][UR5+0x2b0] ;  /* 0x00005600050577ac */ /* 0x000ea20008000800 */
[----:B------:R-:W-:-:S05]  /*0e90*/  CS2R.32 R3, SR_CgaSize ;  /* 0x0000000000037805 */ /* 0x000fca0000008a00 */
[----:B------:R-:W-:-:S05]  /*0ea0*/  IMAD R3, R3, -0xa0, RZ ;  /* 0xffffff6003037824 */ /* 0x000fca00078e02ff */
[----:B------:R-:W-:-:S14]  /*0eb0*/  R2UR UR4, R3 ;  /* 0x00000000030472ca */ /* 0x000fdc00000e0000 */
[----:B------:R-:W3:Y:S01]  /*0ec0*/  LDCU UR4, c[0x0][UR4+0x2b4] ;  /* 0x00005680040477ac */ /* 0x000ee20008000800 */
[----:B------:R-:W4:Y:S01]  /*0ed0*/  S2UR UR7, SR_CTAID.Y ;  /* 0x00000000000779c3 */ /* 0x000f220000002600 */
[----:B------:R-:W3:Y:S01]  /*0ee0*/  LDCU UR18, c[0x0][0xb24] ;  /* 0x00016480ff1277ac */ /* 0x000ee20008000800 */
[----:B------:R-:W-:-:S05]  /*0ef0*/  CS2R.32 R3, SR_CgaSize ;  /* 0x0000000000037805 */ /* 0x000fca0000008a00 */
[----:B------:R-:W-:-:S05]  /*0f00*/  IMAD R3, R3, -0xa0, RZ ;  /* 0xffffff6003037824 */ /* 0x000fca00078e02ff */
[----:B------:R-:W-:-:S14]  /*0f10*/  R2UR UR62, R3 ;  /* 0x00000000033e72ca */ /* 0x000fdc00000e0000 */
[----:B------:R-:W3:Y:S01]  /*0f20*/  LDCU UR62, c[0x0][UR62+0x2a0] ;  /* 0x000054003e3e77ac */ /* 0x000ee20008000800 */
[----:B------:R-:W1:Y:S01]  /*0f30*/  S2UR UR36, SR_CTAID.Z ;  /* 0x00000000002479c3 */ /* 0x000e620000002700 */
[----:B------:R-:W-:-:S05]  /*0f40*/  CS2R.32 R3, SR_CgaSize ;  /* 0x0000000000037805 */ /* 0x000fca0000008a00 */
[----:B------:R-:W-:-:S05]  /*0f50*/  IMAD R3, R3, -0xa0, RZ ;  /* 0xffffff6003037824 */ /* 0x000fca00078e02ff */
[----:B------:R-:W-:-:S14]  /*0f60*/  R2UR UR59, R3 ;  /* 0x00000000033b72ca */ /* 0x000fdc00000e0000 */
[----:B------:R-:W3:Y:S01]  /*0f70*/  LDCU UR59, c[0x0][UR59+0x2a4] ;  /* 0x000054803b3b77ac */ /* 0x000ee20008000800 */
[----:B------:R-:W-:Y:S02]  /*0f80*/  UISETP.GT.U32.AND UP0, UPT, UR29, 0xffff, UPT ;  /* 0x0000ffff1d00788c */ /* 0x000fe4000bf04070 */
[----:B------:R-:W-:Y:S01]  /*0f90*/  USHF.L.U32 UR28, UR48, 0xa, URZ ;  /* 0x0000000a301c7899 */ /* 0x000fe200080006ff */
[----:B-1----:R-:W-:Y:S01]  /*0fa0*/  I2FP.F32.U32 R3, UR21 ;  /* 0x0000001500037c45 */ /* 0x002fe20008201000 */
[----:B------:R-:W-:Y:S01]  /*0fb0*/  UMOV UR31, 0x5 ;  /* 0x00000005001f7882 */ /* 0x000fe20000000000 */
[----:B------:R-:W1:Y:S03]  /*0fc0*/  LDCU UR42, c[0x0][0xb24] ;  /* 0x00016480ff2a77ac */ /* 0x000e660008000800 */
[----:B--2---:R-:W-:Y:S01]  /*0fd0*/  FMUL R3, R3, UR5 ;  /* 0x0000000503037c20 */ /* 0x004fe20008400000 */
[----:B------:R-:W-:Y:S01]  /*0fe0*/  USEL UR5, UR29, 0xffff, !UP0 ;  /* 0x0000ffff1d057887 */ /* 0x000fe2000c000000 */
[----:B----4-:R-:W-:Y:S01]  /*0ff0*/  I2FP.F32.U32 R2, UR7 ;  /* 0x0000000700027c45 */ /* 0x010fe20008201000 */
[----:B------:R-:W2:Y:S03]  /*1000*/  LDCU UR23, c[0x0][0xb30] ;  /* 0x00016600ff1777ac */ /* 0x000ea60008000800 */
[----:B------:R-:W4:Y:S01]  /*1010*/  F2I.U32.TRUNC.NTZ R3, R3 ;  /* 0x0000000300037305 */ /* 0x000f22000020f000 */
[----:B---3--:R-:W-:Y:S01]  /*1020*/  FMUL R2, R2, UR4 ;  /* 0x0000000402027c20 */ /* 0x008fe20008400000 */
[----:B------:R-:W-:-:S02]  /*1030*/  ULOP3.LUT UR19, UR5, 0xffff, URZ, 0xc0, !UPT ;  /* 0x0000ffff05137892 */ /* 0x000fc4000f8ec0ff */
[----:B------:R-:W-:Y:S01]  /*1040*/  UISETP.GE.AND UP2, UPT, UR18, 0x1, UPT ;  /* 0x000000011200788c */ /* 0x000fe2000bf46270 */
[----:B------:R-:W-:-:S03]  /*1050*/  UMOV UR20, UR7 ;  /* 0x0000000700147c82 */ /* 0x000fc60008000000 */
[----:B------:R-:W3:Y:S01]  /*1060*/  F2I.U32.TRUNC.NTZ R2, R2 ;  /* 0x0000000200027305 */ /* 0x000ee2000020f000 */
[----:B------:R-:W-:Y:S01]  /*1070*/  UMOV UR16, UR21 ;  /* 0x0000001500107c82 */ /* 0x000fe20008000000 */
[----:B----4-:R-:W-:Y:S02]  /*1080*/  R2UR UR4, R3 ;  /* 0x00000000030472ca */ /* 0x010fe400000e0000 */
[----:B------:R-:W-:Y:S02]  /*1090*/  PRMT R3, RZ, 0x7610, R3 ;  /* 0x00007610ff037816 */ /* 0x000fe40000000003 */
[----:B---3--:R-:W-:Y:S02]  /*10a0*/  R2UR UR6, R2 ;  /* 0x00000000020672ca */ /* 0x008fe400000e0000 */
[----:B------:R-:W-:-:S07]  /*10b0*/  PRMT R2, RZ, 0x7610, R2 ;  /* 0x00007610ff027816 */ /* 0x000fce0000000002 */
[----:B------:R-:W-:-:S04]  /*10c0*/  UIADD3 UR5, UPT, UPT, -UR4, URZ, URZ ;  /* 0x000000ff04057290 */ /* 0x000fc8000fffe1ff */
[----:B------:R-:W-:Y:S02]  /*10d0*/  UIMAD UR62, UR62, UR5, UR21 ;  /* 0x000000053e3e72a4 */ /* 0x000fe4000f8e0215 */
[----:B------:R-:W-:-:S04]  /*10e0*/  UIADD3 UR4, UPT, UPT, -UR6, URZ, URZ ;  /* 0x000000ff06047290 */ /* 0x000fc8000fffe1ff */
[----:B------:R-:W-:Y:S01]  /*10f0*/  UIMAD UR59, UR59, UR4, UR7 ;  /* 0x000000043b3b72a4 */ /* 0x000fe2000f8e0207 */
[----:B-12---:R-:W-:Y:S11]  /*1100*/  BRA.U UP4, `(.L_x_17) ;  /* 0x00000001043c7547 */ /* 0x006ff6000b800000 */
[----:B------:R-:W-:Y:S02]  /*1110*/  UISETP.GT.U32.AND UP0, UPT, UR62, 0x1, UPT ;  /* 0x000000013e00788c */ /* 0x000fe4000bf04070 */
[----:B------:R-:W-:Y:S02]  /*1120*/  ULOP3.LUT UR4, UR62, 0xfffffffe, URZ, 0xc0, !UPT ;  /* 0xfffffffe3e047892 */ /* 0x000fe4000f8ec0ff */
[----:B------:R-:W-:Y:S02]  /*1130*/  UISETP.NE.AND UP1, UPT, UR59, URZ, UP0 ;  /* 0x000000ff3b00728c */ /* 0x000fe40008725270 */
[----:B------:R-:W-:Y:S02]  /*1140*/  UISETP.NE.AND UP0, UPT, UR59, 0x1, UP0 ;  /* 0x000000013b00788c */ /* 0x000fe40008705270 */
[----:B------:R-:W-:Y:S02]  /*1150*/  USEL UR7, URZ, 0x1, UP1 ;  /* 0x00000001ff077887 */ /* 0x000fe40008800000 */
[----:B------:R-:W-:-:S02]  /*1160*/  USEL UR6, URZ, 0x4, UP0 ;  /* 0x00000004ff067887 */ /* 0x000fc40008000000 */
[----:B------:R-:W-:Y:S02]  /*1170*/  USEL UR5, URZ, 0x2, UP1 ;  /* 0x00000002ff057887 */ /* 0x000fe40008800000 */
[----:B------:R-:W-:Y:S02]  /*1180*/  ULEA UR4, UR59, UR4, 0x1 ;  /* 0x000000043b047291 */ /* 0x000fe4000f8e08ff */
[----:B------:R-:W-:Y:S02]  /*1190*/  USEL UR8, URZ, 0x8, UP0 ;  /* 0x00000008ff087887 */ /* 0x000fe40008000000 */
[----:B------:R-:W-:-:S03]  /*11a0*/  UIADD3 UR5, UPT, UPT, UR5, UR6, UR7 ;  /* 0x0000000605057290 */ /* 0x000fc6000fffe007 */
[----:B------:R-:W-:Y:S01]  /*11b0*/  UMOV UR6, 0x3 ;  /* 0x0000000300067882 */ /* 0x000fe20000000000 */
[----:B------:R-:W-:Y:S02]  /*11c0*/  UIADD3 UR5, UPT, UPT, UR5, UR8, URZ ;  /* 0x0000000805057290 */ /* 0x000fe4000fffe0ff */
[----:B------:R-:W-:-:S04]  /*11d0*/  USHF.L.U32 UR4, UR6, UR4, URZ ;  /* 0x0000000406047299 */ /* 0x000fc800080006ff */
[----:B------:R-:W-:Y:S02]  /*11e0*/  MOV R3, UR5 ;  /* 0x0000000500037c02 */ /* 0x000fe40008000f00 */
[----:B------:R-:W-:Y:S02]  /*11f0*/  MOV R2, UR4 ;  /* 0x0000000400027c02 */ /* 0x000fe40008000f00 */
.L_x_17:
[----:B------:R-:W-:Y:S05]  /*1200*/  BRA.U !UP2, `(.L_x_18) ;  /* 0x000000010ad07547 */ /* 0x000fea000b800000 */
[----:B------:R-:W1:Y:S01]  /*1210*/  LDCU.128 UR24, c[0x0][0xb10] ;  /* 0x00016200ff1877ac */ /* 0x000e620008000c00 */
[----:B------:R-:W2:Y:S01]  /*1220*/  LDCU UR12, c[0x0][0x370] ;  /* 0x00006e00ff0c77ac */ /* 0x000ea20008000800 */
[----:B------:R-:W3:Y:S01]  /*1230*/  LDCU UR5, c[0x0][0x374] ;  /* 0x00006e80ff0577ac */ /* 0x000ee20008000800 */
[----:B------:R-:W4:Y:S01]  /*1240*/  LDCU UR22, c[0x0][0xb0c] ;  /* 0x00016180ff1677ac */ /* 0x000f220008000800 */
[----:B------:R-:W4:Y:S01]  /*1250*/  LDCU UR4, c[0x0][0xb20] ;  /* 0x00016400ff0477ac */ /* 0x000f220008000800 */
[----:B------:R-:W4:Y:S01]  /*1260*/  LDCU.64 UR16, c[0x0][0xb28] ;  /* 0x00016500ff1077ac */ /* 0x000f220008000a00 */
[----:B-1----:R-:W-:Y:S02]  /*1270*/  UISETP.NE.AND UP0, UPT, UR26, 0x1, UPT ;  /* 0x000000011a00788c */ /* 0x002fe4000bf05270 */
[----:B---3--:R-:W-:Y:S02]  /*1280*/  UIMAD.WIDE.U32 UR6, UR5, UR27, URZ ;  /* 0x0000001b050672a5 */ /* 0x008fe4000f8e00ff */
[----:B--2---:R-:W-:-:S02]  /*1290*/  UIMAD.WIDE.U32 UR8, UR12, UR24, URZ ;  /* 0x000000180c0872a5 */ /* 0x004fc4000f8e00ff */
[----:B----4-:R-:W-:Y:S02]  /*12a0*/  UISETP.NE.AND UP1, UPT, UR22, 0x1, UPT ;  /* 0x000000011600788c */ /* 0x010fe4000bf25270 */
[----:B------:R-:W-:Y:S01]  /*12b0*/  UISETP.NE.AND UP2, UPT, UR18, 0x1, UPT ;  /* 0x000000011200788c */ /* 0x000fe2000bf45270 */
[----:B------:R-:W-:Y:S02]  /*12c0*/  UMOV UR6, UR7 ;  /* 0x0000000700067c82 */ /* 0x000fe40008000000 */
[----:B------:R-:W-:Y:S01]  /*12d0*/  UMOV UR8, UR9 ;  /* 0x0000000900087c82 */ /* 0x000fe20008000000 */
[----:B------:R-:W-:Y:S02]  /*12e0*/  @UP0 USHF.R.U32.HI UR5, URZ, UR4, UR6 ;  /* 0x00000004ff050299 */ /* 0x000fe40008011606 */
[----:B------:R-:W-:Y:S02]  /*12f0*/  UIMAD.WIDE.U32 UR14, UR20, UR27, URZ ;  /* 0x0000001b140e72a5 */ /* 0x000fe4000f8e00ff */
[----:B------:R-:W-:-:S02]  /*1300*/  UIMAD.WIDE.U32 UR6, UR5, UR16, URZ ;  /* 0x00000010050672a5 */ /* 0x000fc4000f8e00ff */
[----:B------:R-:W-:Y:S02]  /*1310*/  @UP1 USHF.R.U32.HI UR12, URZ, UR25, UR8 ;  /* 0x00000019ff0c1299 */ /* 0x000fe40008011608 */
[----:B------:R-:W-:Y:S02]  /*1320*/  UIMAD.WIDE.U32 UR10, UR21, UR24, URZ ;  /* 0x00000018150a72a5 */ /* 0x000fe4000f8e00ff */
[----:B------:R-:W-:Y:S01]  /*1330*/  UIMAD.WIDE.U32 UR8, UR12, UR16, URZ ;  /* 0x000000100c0872a5 */ /* 0x000fe2000f8e00ff */
[----:B------:R-:W-:Y:S01]  /*1340*/  UMOV UR14, UR15 ;  /* 0x0000000f000e7c82 */ /* 0x000fe20008000000 */
[----:B------:R-:W-:Y:S01]  /*1350*/  UMOV UR6, UR7 ;  /* 0x0000000700067c82 */ /* 0x000fe20008000000 */
[----:B------:R-:W-:Y:S02]  /*1360*/  USHF.R.U32.HI UR14, URZ, UR4, UR14 ;  /* 0x00000004ff0e7299 */ /* 0x000fe4000801160e */
[----:B------:R-:W-:Y:S01]  /*1370*/  @UP2 USHF.R.U32.HI UR5, URZ, UR17, UR6 ;  /* 0x00000011ff052299 */ /* 0x000fe20008011606 */
[----:B------:R-:W-:-:S02]  /*1380*/  UMOV UR10, UR11 ;  /* 0x0000000b000a7c82 */ /* 0x000fc40008000000 */
[----:B------:R-:W-:Y:S01]  /*1390*/  UMOV UR6, UR9 ;  /* 0x0000000900067c82 */ /* 0x000fe20008000000 */
[----:B------:R-:W-:Y:S02]  /*13a0*/  USHF.R.U32.HI UR10, URZ, UR25, UR10 ;  /* 0x00000019ff0a7299 */ /* 0x000fe4000801160a */
[----:B------:R-:W-:Y:S02]  /*13b0*/  @UP2 USHF.R.U32.HI UR12, URZ, UR17, UR6 ;  /* 0x00000011ff0c2299 */ /* 0x000fe40008011606 */
[----:B------:R-:W-:Y:S02]  /*13c0*/  USEL UR4, UR20, UR14, !UP0 ;  /* 0x0000000e14047287 */ /* 0x000fe4000c000000 */
[----:B------:R-:W-:Y:S02]  /*13d0*/  UIMAD UR6, UR5, UR18, URZ ;  /* 0x00000012050672a4 */ /* 0x000fe4000f8e02ff */
[----:B------:R-:W-:Y:S02]  /*13e0*/  USEL UR5, UR21, UR10, !UP1 ;  /* 0x0000000a15057287 */ /* 0x000fe4000c800000 */
[----:B------:R-:W-:-:S02]  /*13f0*/  UIMAD UR8, UR12, UR18, URZ ;  /* 0x000000120c0872a4 */ /* 0x000fc4000f8e02ff */
[----:B------:R-:W-:Y:S02]  /*1400*/  UISETP.GE.AND UP0, UPT, UR4, UR6, UPT ;  /* 0x000000060400728c */ /* 0x000fe4000bf06270 */
[----:B------:R-:W-:Y:S02]  /*1410*/  UIMAD.WIDE.U32 UR6, UR4, UR16, URZ ;  /* 0x00000010040672a5 */ /* 0x000fe4000f8e00ff */
[----:B------:R-:W-:Y:S02]  /*1420*/  UISETP.GE.OR UP0, UPT, UR5, UR8, UP0 ;  /* 0x000000080500728c */ /* 0x000fe40008706670 */
[----:B------:R-:W-:Y:S02]  /*1430*/  UIMAD.WIDE.U32 UR8, UR5, UR16, URZ ;  /* 0x00000010050872a5 */ /* 0x000fe4000f8e00ff */
[----:B------:R-:W-:Y:S02]  /*1440*/  USHF.R.U32.HI UR7, URZ, UR17, UR7 ;  /* 0x00000011ff077299 */ /* 0x000fe40008011607 */
[----:B------:R-:W-:-:S02]  /*1450*/  UIADD3 UR10, UPT, UPT, -UR4, URZ, URZ ;  /* 0x000000ff040a7290 */ /* 0x000fc4000fffe1ff */
[----:B------:R-:W-:Y:S02]  /*1460*/  USEL UR7, UR4, UR7, !UP2 ;  /* 0x0000000704077287 */ /* 0x000fe4000d000000 */
[----:B------:R-:W-:Y:S01]  /*1470*/  UIADD3 UR16, UPT, UPT, -UR5, URZ, URZ ;  /* 0x000000ff05107290 */ /* 0x000fe2000fffe1ff */
[----:B------:R-:W-:Y:S01]  /*1480*/  @!UP0 UMOV UR6, UR9 ;  /* 0x0000000900068c82 */ /* 0x000fe20008000000 */
[----:B------:R-:W-:Y:S02]  /*1490*/  UIADD3 UR8, UPT, UPT, -UR7, URZ, URZ ;  /* 0x000000ff07087290 */ /* 0x000fe4000fffe1ff */
[----:B------:R-:W-:Y:S02]  /*14a0*/  @!UP0 USHF.R.U32.HI UR6, URZ, UR17, UR6 ;  /* 0x00000011ff068299 */ /* 0x000fe40008011606 */
[----:B------:R-:W-:Y:S02]  /*14b0*/  UIMAD UR8, UR18, UR8, UR4 ;  /* 0x00000008120872a4 */ /* 0x000fe4000f8e0204 */
[----:B------:R-:W-:-:S02]  /*14c0*/  @!UP0 USEL UR6, UR5, UR6, !UP2 ;  /* 0x0000000605068287 */ /* 0x000fc4000d000000 */
[----:B------:R-:W-:Y:S02]  /*14d0*/  UIMAD UR20, UR26, UR10, UR20 ;  /* 0x0000000a1a1472a4 */ /* 0x000fe4000f8e0214 */
[----:B------:R-:W-:Y:S02]  /*14e0*/  @!UP0 UIADD3 UR7, UPT, UPT, UR7, -UR6, URZ ;  /* 0x8000000607078290 */ /* 0x000fe4000fffe0ff */
[----:B------:R-:W-:Y:S02]  /*14f0*/  @!UP0 UIMAD UR6, UR8, UR12, UR6 ;  /* 0x0000000c080682a4 */ /* 0x000fe4000f8e0206 */
[----:B------:R-:W-:Y:S02]  /*1500*/  @!UP0 UIMAD UR4, UR7, UR18, UR5 ;  /* 0x00000012070482a4 */ /* 0x000fe4000f8e0205 */
[----:B------:R-:W-:Y:S02]  /*1510*/  UIMAD UR16, UR22, UR16, UR21 ;  /* 0x00000010161072a4 */ /* 0x000fe4000f8e0215 */
[----:B------:R-:W-:Y:S01]  /*1520*/  UIMAD UR20, UR4, UR26, UR20 ;  /* 0x0000001a041472a4 */ /* 0x000fe2000f8e0214 */
[----:B------:R-:W-:-:S02]  /*1530*/  @!UP0 UMOV UR5, UR6 ;  /* 0x0000000600058c82 */ /* 0x000fc40008000000 */
[----:B------:R-:W-:-:S12]  /*1540*/  UIMAD UR16, UR5, UR22, UR16 ;  /* 0x00000016051072a4 */ /* 0x000fd8000f8e0210 */
.L_x_18:
[----:B------:R-:W-:Y:S02]  /*1550*/  UISETP.NE.AND UP1, UPT, UR23, 0x1, UPT ;  /* 0x000000011700788c */ /* 0x000fe4000bf25270 */
[----:B------:R-:W-:Y:S02]  /*1560*/  UISETP.NE.AND UP0, UPT, UR13, 0x2, UPT ;  /* 0x000000020d00788c */ /* 0x000fe4000bf05270 */
[----:B------:R-:W-:Y:S02]  /*1570*/  ULOP3.LUT UR28, UR28, 0x800, URZ, 0xc0, !UPT ;  /* 0x000008001c1c7892 */ /* 0x000fe4000f8ec0ff */
[----:B------:R-:W-:-:S03]  /*1580*/  USHF.L.U32 UR24, UR31, UR19, URZ ;  /* 0x000000131f187299 */ /* 0x000fc600080006ff */
[----:B------:R-:W-:Y:S09]  /*1590*/  BRA.U UP1, `(.L_x_19) ;  /* 0x0000000101447547 */ /* 0x000ff2000b800000 */
[----:B------:R-:W1:Y:S01]  /*15a0*/  LDCU.128 UR8, c[0x0][0xb10] ;  /* 0x00016200ff0877ac */ /* 0x000e620008000c00 */
[----:B------:R-:W2:Y:S01]  /*15b0*/  LDCU UR12, c[0x0][0xb0c] ;  /* 0x00016180ff0c77ac */ /* 0x000ea20008000800 */
[----:B------:R-:W3:Y:S01]  /*15c0*/  LDCU UR14, c[0x0][0xb20] ;  /* 0x00016400ff0e77ac */ /* 0x000ee20008000800 */
[----:B-1----:R-:W-:Y:S02]  /*15d0*/  UIMAD.WIDE.U32 UR6, UR16, UR8, URZ ;  /* 0x00000008100672a5 */ /* 0x002fe4000f8e00ff */
[----:B------:R-:W-:Y:S02]  /*15e0*/  UIMAD.WIDE.U32 UR4, UR20, UR11, URZ ;  /* 0x0000000b140472a5 */ /* 0x000fe4000f8e00ff */
[----:B--2---:R-:W-:Y:S02]  /*15f0*/  UISETP.NE.AND UP2, UPT, UR12, 0x1, UPT ;  /* 0x000000010c00788c */ /* 0x004fe4000bf45270 */
[----:B------:R-:W-:Y:S01]  /*1600*/  UISETP.NE.AND UP1, UPT, UR10, 0x1, UPT ;  /* 0x000000010a00788c */ /* 0x000fe2000bf25270 */
[----:B------:R-:W-:-:S02]  /*1610*/  UMOV UR6, UR7 ;  /* 0x0000000700067c82 */ /* 0x000fc40008000000 */
[----:B------:R-:W-:Y:S01]  /*1620*/  UMOV UR4, UR5 ;  /* 0x0000000500047c82 */ /* 0x000fe20008000000 */
[----:B------:R-:W-:Y:S02]  /*1630*/  USHF.R.U32.HI UR6, URZ, UR9, UR6 ;  /* 0x00000009ff067299 */ /* 0x000fe40008011606 */
[----:B---3--:R-:W-:Y:S02]  /*1640*/  USHF.R.U32.HI UR4, URZ, UR14, UR4 ;  /* 0x0000000eff047299 */ /* 0x008fe40008011604 */
[----:B------:R-:W-:Y:S02]  /*1650*/  USEL UR5, UR16, UR6, !UP2 ;  /* 0x0000000610057287 */ /* 0x000fe4000d000000 */
[----:B------:R-:W-:-:S04]  /*1660*/  USEL UR4, UR20, UR4, !UP1 ;  /* 0x0000000414047287 */ /* 0x000fc8000c800000 */
[----:B------:R-:W-:Y:S02]  /*1670*/  UIADD3 UR6, UPT, UPT, -UR4, UR5, URZ ;  /* 0x0000000504067290 */ /* 0x000fe4000fffe1ff */
[----:B------:R-:W-:Y:S02]  /*1680*/  UIADD3 UR4, UPT, UPT, UR4, -UR5, URZ ;  /* 0x8000000504047290 */ /* 0x000fe4000fffe0ff */
[----:B------:R-:W-:Y:S02]  /*1690*/  UIMAD UR20, UR6, UR10, UR20 ;  /* 0x0000000a061472a4 */ /* 0x000fe4000f8e0214 */
[----:B------:R-:W-:-:S12]  /*16a0*/  UIMAD UR16, UR4, UR12, UR16 ;  /* 0x0000000c041072a4 */ /* 0x000fd8000f8e0210 */
.L_x_19:
[----:B------:R-:W-:Y:S05]  /*16b0*/  BRA.U !UP5, `(.L_x_20) ;  /* 0x000000010d0c7547 */ /* 0x000fea000b800000 */
[----:B------:R-:W-:Y:S01]  /*16c0*/  UCGABAR_WAIT ;  /* 0x0000000000007dc7 */ /* 0x000fe20008000000 */
[----:B------:R-:W-:Y:S01]  /*16d0*/  CCTL.IVALL ;  /* 0x00000000ff00798f */ /* 0x000fe20002000000 */
[----:B------:R-:W-:Y:S05]  /*16e0*/  BRA `(.L_x_21) ;  /* 0x0000000000047947 */ /* 0x000fea0003800000 */
.L_x_20:
[----:B------:R-:W-:Y:S06]  /*16f0*/  BAR.SYNC.DEFER_BLOCKING 0x0 ;  /* 0x0000000000007b1d */ /* 0x000fec0000010000 */
.L_x_21:
[----:B------:R-:W-:Y:S05]  /*1700*/  BRA.U UP0, `(.L_x_22) ;  /* 0x0000001100b47547 */ /* 0x000fea000b800000 */
[----:B------:R-:W1:Y:S01]  /*1710*/  LDCU UR6, c[0x0][0x38c] ;  /* 0x00007180ff0677ac */ /* 0x000e620008000800 */
[----:B------:R-:W-:Y:S01]  /*1720*/  PLOP3.LUT P1, PT, PT, PT, UP3, 0x80, 0x8 ;  /* 0x000000000008781c */ /* 0x000fe20003f2f038 */
[----:B------:R-:W-:Y:S01]  /*1730*/  IMAD.MOV.U32 R12, RZ, RZ, 0x1 ;  /* 0x00000001ff0c7424 */ /* 0x000fe200078e00ff */
[----:B------:R-:W-:Y:S01]  /*1740*/  ISETP.NE.AND P2, PT, R0, RZ, P3 ;  /* 0x000000ff0000720c */ /* 0x000fe20001f45270 */
[----:B------:R-:W-:Y:S01]  /*1750*/  USHF.L.U32 UR7, UR21, 0x7, URZ ;  /* 0x0000000715077899 */ /* 0x000fe200080006ff */
[----:B------:R-:W-:Y:S01]  /*1760*/  PLOP3.LUT P1, PT, P1, PT, PT, 0x8, 0x80 ;  /* 0x000000000080781c */ /* 0x000fe20000f2e170 */
[----:B------:R-:W-:Y:S01]  /*1770*/  UMOV UR8, 0x400 ;  /* 0x0000040000087882 */ /* 0x000fe20000000000 */
[----:B------:R-:W-:Y:S01]  /*1780*/  UISETP.NE.AND UP1, UPT, UR13, URZ, UPT ;  /* 0x000000ff0d00728c */ /* 0x000fe2000bf25270 */
[----:B------:R-:W-:Y:S01]  /*1790*/  CS2R R10, SRZ ;  /* 0x00000000000a7805 */ /* 0x000fe2000001ff00 */
[----:B------:R-:W-:Y:S01]  /*17a0*/  USHF.L.U32 UR46, UR21, 0x6, URZ ;  /* 0x00000006152e7899 */ /* 0x000fe200080006ff */
[----:B------:R-:W-:Y:S01]  /*17b0*/  IMAD.MOV.U32 R9, RZ, RZ, RZ ;  /* 0x000000ffff097224 */ /* 0x000fe200078e00ff */
[----:B------:R-:W-:Y:S01]  /*17c0*/  ULEA UR13, UR48, UR8, 0x18 ;  /* 0x00000008300d7291 */ /* 0x000fe2000f8ec0ff */
[----:B------:R-:W-:Y:S01]  /*17d0*/  IMAD.MOV.U32 R8, RZ, RZ, 0x1 ;  /* 0x00000001ff087424 */ /* 0x000fe200078e00ff */
[----:B------:R-:W2:Y:S01]  /*17e0*/  LDCU UR39, c[0x0][0x370] ;  /* 0x00006e00ff2777ac */ /* 0x000ea20008000800 */
[----:B------:R-:W-:-:S02]  /*17f0*/  USEL UR21, UR43, 0x2, UP1 ;  /* 0x000000022b157887 */ /* 0x000fc40008800000 */
[----:B-1----:R-:W-:Y:S02]  /*1800*/  UIADD3 UR5, UPT, UPT, UR6, 0x1f, URZ ;  /* 0x0000001f06057890 */ /* 0x002fe4000fffe0ff */
[----:B------:R-:W-:Y:S02]  /*1810*/  UIADD3 UR47, UPT, UPT, UR6, 0x3e, URZ ;  /* 0x0000003e062f7890 */ /* 0x000fe4000fffe0ff */
[----:B------:R-:W-:Y:S01]  /*1820*/  USHF.R.S32.HI UR4, URZ, 0x1f, UR5 ;  /* 0x0000001fff047899 */ /* 0x000fe20008011405 */
[----:B------:R-:W1:Y:S03]  /*1830*/  LDCU.64 UR26, c[0x0][0x348] ;  /* 0x00006900ff1a77ac */ /* 0x000e660008000a00 */
[----:B------:R-:W-:Y:S02]  /*1840*/  ULEA.HI UR4, UR4, UR5, URZ, 0x5 ;  /* 0x0000000504047291 */ /* 0x000fe4000f8f28ff */
[----:B------:R-:W-:-:S02]  /*1850*/  UIADD3 UR5, UPT, UPT, UR6, -0x1, URZ ;  /* 0xffffffff06057890 */ /* 0x000fc4000fffe0ff */
[----:B------:R-:W-:Y:S02]  /*1860*/  USHF.R.S32.HI UR41, URZ, 0x5, UR4 ;  /* 0x00000005ff297899 */ /* 0x000fe40008011404 */
[----:B------:R-:W-:Y:S02]  /*1870*/  UISETP.GE.U32.AND UP2, UPT, UR5, -0x3f, UPT ;  /* 0xffffffc10500788c */ /* 0x000fe4000bf46070 */
[----:B------:R-:W-:Y:S02]  /*1880*/  UISETP.LT.U32.AND UP0, UPT, UR41, 0x3, UPT ;  /* 0x000000032900788c */ /* 0x000fe4000bf01070 */
[----:B------:R-:W-:Y:S02]  /*1890*/  ULOP3.LUT UR5, UR7, 0x80, URZ, 0xc0, !UPT ;  /* 0x0000008007057892 */ /* 0x000fe4000f8ec0ff */
[----:B------:R-:W-:Y:S01]  /*18a0*/  USEL UR40, UR41, 0x3, UP0 ;  /* 0x0000000329287887 */ /* 0x000fe20008000000 */
[----:B------:R-:W3:Y:S03]  /*18b0*/  LDCU UR38, c[0x0][0x374] ;  /* 0x00006e80ff2677ac */ /* 0x000ee60008000800 */
[----:B------:R-:W-:-:S02]  /*18c0*/  UIADD3 UR4, UPT, UPT, UR40, -0x1, URZ ;  /* 0xffffffff28047890 */ /* 0x000fc4000fffe0ff */
[----:B------:R-:W-:Y:S02]  /*18d0*/  @UP2 UIADD3 UR4, UPT, UPT, UR40, URZ, URZ ;  /* 0x000000ff28042290 */ /* 0x000fe4000fffe0ff */
[----:B------:R-:W-:Y:S02]  /*18e0*/  ULOP3.LUT UR46, UR46, 0x40, URZ, 0xc0, !UPT ;  /* 0x000000402e2e7892 */ /* 0x000fe4000f8ec0ff */
[----:B------:R-:W-:Y:S02]  /*18f0*/  UIADD3 UR30, UPT, UPT, UR13, 0x8400, UR28 ;  /* 0x000084000d1e7890 */ /* 0x000fe4000fffe01c */
[----:B------:R-:W-:Y:S02]  /*1900*/  ULEA.HI UR44, UR28, UR5, URZ, 0x1b ;  /* 0x000000051c2c7291 */ /* 0x000fe4000f8fd8ff */
[----:B------:R-:W-:Y:S02]  /*1910*/  UIADD3 UR45, UPT, UPT, UR41, -UR40, URZ ;  /* 0x80000028292d7290 */ /* 0x000fe4000fffe0ff */
[----:B------:R-:W-:-:S02]  /*1920*/  UIADD3 UR29, UPT, UPT, UR4, 0x1, URZ ;  /* 0x00000001041d7890 */ /* 0x000fc4000fffe0ff */
[----:B------:R-:W-:Y:S01]  /*1930*/  UIADD3 UR43, UPT, UPT, -UR4, URZ, URZ ;  /* 0x000000ff042b7290 */ /* 0x000fe2000fffe1ff */
[----:B-123--:R-:W-:-:S11]  /*1940*/  UMOV UR6, URZ ;  /* 0x000000ff00067c82 */ /* 0x00efd60008000000 */
.L_x_42:
[----:B------:R-:W-:-:S09]  /*1950*/  UISETP.NE.AND UP0, UPT, UR48, URZ, UPT ;  /* 0x000000ff3000728c */ /* 0x000fd2000bf05270 */
[----:B-1----:R-:W-:Y:S05]  /*1960*/  BRA.U UP0, `(.L_x_23) ;  /* 0x0000000100287547 */ /* 0x002fea000b800000 */
[----:B------:R-:W-:Y:S02]  /*1970*/  LEA R0, R9, UR13, 0x3 ;  /* 0x0000000d09007c11 */ /* 0x000fe4000f8e18ff */
[----:B------:R-:W-:-:S04]  /*1980*/  SHF.L.U32 R3, R8, 0x1f, RZ ;  /* 0x0000001f08037819 */ /* 0x000fc800000006ff */
[----:B------:R-:W1:Y:S02]  /*1990*/  SYNCS.PHASECHK.TRANS64.TRYWAIT P0, [R0+URZ+0xd0], R3 ;  /* 0x0000d003000075a7 */ /* 0x000e6400080011ff */
[----:B-1----:R-:W-:Y:S05]  /*19a0*/  @!P0 BRA `(.L_x_24) ;  /* 0x0000007000b08947 */ /* 0x002fea0003800000 */
.L_x_123:
[----:B------:R2:W-:Y:S01]  /*19b0*/  SYNCS.ARRIVE.TRANS64.A1T0 RZ, [R0+URZ+0xc0], RZ ;  /* 0x0000c0ff00ff79a7 */ /* 0x0005e200081000ff */
[----:B------:R-:W-:-:S05]  /*19c0*/  VIADD R9, R9, 0x1 ;  /* 0x0000000109097836 */ /* 0x000fca0000000000 */
[----:B------:R-:W-:-:S04]  /*19d0*/  ISETP.NE.AND P0, PT, R9, 0x2, PT ;  /* 0x000000020900780c */ /* 0x000fc80003f05270 */
[----:B-1----:R-:W-:Y:S02]  /*19e0*/  SEL R3, RZ, 0x1, P0 ;  /* 0x00000001ff037807 */ /* 0x002fe40000000000 */
[----:B------:R-:W-:Y:S02]  /*19f0*/  SEL R9, R9, RZ, P0 ;  /* 0x000000ff09097207 */ /* 0x000fe40000000000 */
[----:B------:R-:W-:-:S07]  /*1a00*/  LOP3.LUT R8, R8, R3, RZ, 0x3c, !PT ;  /* 0x0000000308087212 */ /* 0x000fce00078e3cff */
.L_x_23:
[----:B------:R-:W-:Y:S01]  /*1a10*/  ULEA UR4, UR6, UR13, 0x3 ;  /* 0x0000000d06047291 */ /* 0x000fe2000f8e18ff */
[----:B--2---:R-:W-:Y:S01]  /*1a20*/  SHF.L.U32 R0, R12, 0x1f, RZ ;  /* 0x0000001f0c007819 */ /* 0x004fe200000006ff */
[----:B------:R-:W-:Y:S02]  /*1a30*/  UISETP.GE.U32.AND UP0, UPT, UR47, 0x3f, UPT ;  /* 0x0000003f2f00788c */ /* 0x000fe4000bf06070 */
[----:B------:R-:W-:Y:S01]  /*1a40*/  ULEA UR11, UR20, UR46, 0x7 ;  /* 0x0000002e140b7291 */ /* 0x000fe2000f8e38ff */
[----:B------:R-:W-:-:S04]  /*1a50*/  UMOV UR7, URZ ;  /* 0x000000ff00077c82 */ /* 0x000fc80008000000 */
[----:B------:R1:W2:Y:S01]  /*1a60*/  SYNCS.PHASECHK.TRANS64.TRYWAIT P0, [UR4+0x18], R0 ;  /* 0x00001800ff0075a7 */ /* 0x0002a20008001104 */
[----:B------:R-:W-:-:S04]  /*1a70*/  ULEA.HI UR4, UR16, UR16, URZ, 0x1 ;  /* 0x0000001010047291 */ /* 0x000fc8000f8f08ff */
[----:B------:R-:W-:-:S04]  /*1a80*/  USHF.L.U32 UR4, UR4, 0x7, URZ ;  /* 0x0000000704047899 */ /* 0x000fc800080006ff */
[----:B------:R-:W-:-:S04]  /*1a90*/  ULOP3.LUT UR35, UR4, 0xffffff00, URZ, 0xc0, !UPT ;  /* 0xffffff0004237892 */ /* 0x000fc8000f8ec0ff */
[----:B------:R-:W-:Y:S01]  /*1aa0*/  UIADD3 UR35, UPT, UPT, UR44, UR35, URZ ;  /* 0x000000232c237290 */ /* 0x000fe2000fffe0ff */
[----:B------:R-:W-:Y:S11]  /*1ab0*/  BRA.U !UP0, `(.L_x_25) ;  /* 0x0000000108c47547 */ /* 0x000ff6000b800000 */
[----:B------:R-:W-:Y:S01]  /*1ac0*/  UMOV UR16, UR43 ;  /* 0x0000002b00107c82 */ /* 0x000fe20008000000 */
[----:B------:R-:W-:Y:S01]  /*1ad0*/  UMOV UR4, UR6 ;  /* 0x0000000600047c82 */ /* 0x000fe20008000000 */
[----:B------:R-:W-:-:S05]  /*1ae0*/  UMOV UR34, URZ ;  /* 0x000000ff00227c82 */ /* 0x000fca0008000000 */
.L_x_31:
[----:B------:R-:W-:Y:S01]  /*1af0*/  ULEA UR33, UR4, UR13, 0x3 ;  /* 0x0000000d04217291 */ /* 0x000fe2000f8e18ff */
[----:B------:R-:W-:Y:S01]  /*1b00*/  @P3 MOV R2, 0x3000 ;  /* 0x0000300000023802 */ /* 0x000fe20000000f00 */
[----:B--234-:R-:W-:Y:S10]  /*1b10*/  @P0 BRA `(.L_x_26) ;  /* 0x00000000000c0947 */ /* 0x01cff40003800000 */
[----:B------:R-:W-:-:S04]  /*1b20*/  SHF.L.U32 R3, R12, 0x1f, RZ ;  /* 0x0000001f0c037819 */ /* 0x000fc800000006ff */
[----:B------:R-:W2:Y:S02]  /*1b30*/  SYNCS.PHASECHK.TRANS64.TRYWAIT P0, [UR33+0x18], R3 ;  /* 0x00001803ff0075a7 */ /* 0x000ea40008001121 */
[----:B--2---:R-:W-:Y:S05]  /*1b40*/  @!P0 BRA `(.L_x_27) ;  /* 0x00000070005c8947 */ /* 0x004fea0003800000 */
.L_x_26:
[----:B------:R2:W-:Y:S01]  /*1b50*/  @P3 SYNCS.ARRIVE.TRANS64 RZ, [UR33], R2 ;  /* 0x00000002ffff39a7 */ /* 0x0005e20008000021 */
[----:B------:R-:W-:Y:S02]  /*1b60*/  ULOP3.LUT UR5, UR21, 0x2, URZ, 0xfc, !UPT ;  /* 0x0000000215057892 */ /* 0x000fe4000f8efcff */
[----:B------:R-:W-:Y:S02]  /*1b70*/  UIADD3 UR16, UPT, UPT, UR16, 0x1, URZ ;  /* 0x0000000110107890 */ /* 0x000fe4000fffe0ff */
[----:B------:R-:W-:Y:S02]  /*1b80*/  UISETP.NE.AND UP0, UPT, UR5, 0x2, UPT ;  /* 0x000000020500788c */ /* 0x000fe4000bf05270 */
[----:B------:R-:W-:-:S07]  /*1b90*/  UISETP.NE.AND UP2, UPT, UR16, 0x1, UPT ;  /* 0x000000011000788c */ /* 0x000fce000bf45270 */
[----:B------:R-:W-:Y:S05]  /*1ba0*/  BRA.U UP0, `(.L_x_28) ;  /* 0x0000000100047547 */ /* 0x000fea000b800000 */
[----:B------:R-:W-:Y:S05]  /*1bb0*/  BPT.TRAP 0x1 ;  /* 0x000000040000795c */ /* 0x000fea0000300000 */
.L_x_28:
[----:B------:R-:W-:Y:S04]  /*1bc0*/  BSSY.RECONVERGENT B0, `(.L_x_29) ;  /* 0x0000003000007945 */ /* 0x000fe80003800200 */
[----:B------:R-:W-:Y:S05]  /*1bd0*/  @!P2 BRA `(.L_x_30) ;  /* 0x000000000004a947 */ /* 0x000fea0003800000 */
[----:B------:R-:W-:Y:S05]  /*1be0*/  BPT.TRAP 0x1 ;  /* 0x000000040000795c */ /* 0x000fea0000300000 */
.L_x_30:
[----:B------:R-:W-:Y:S05]  /*1bf0*/  BSYNC.RECONVERGENT B0 ;  /* 0x0000000000007941 */ /* 0x000fea0003800200 */
.L_x_29:
[----:B------:R-:W-:Y:S02]  /*1c00*/  UIADD3 UR5, UPT, UPT, UR4, 0x1, URZ ;  /* 0x0000000104057890 */ /* 0x000fe4000fffe0ff */
[----:B------:R-:W-:Y:S02]  /*1c10*/  ULEA UR32, UR4, UR28, 0xc ;  /* 0x0000001c04207291 */ /* 0x000fe4000f8e60ff */
[----:B------:R-:W-:Y:S02]  /*1c20*/  UISETP.NE.AND UP0, UPT, UR5, 0x3, UPT ;  /* 0x000000030500788c */ /* 0x000fe4000bf05270 */
[----:B------:R-:W-:Y:S02]  /*1c30*/  UIADD3 UR14, UP1, UPT, UR26, 0x80, URZ ;  /* 0x000000801a0e7890 */ /* 0x000fe4000ff3e0ff */
[----:B------:R-:W-:Y:S02]  /*1c40*/  USEL UR7, URZ, 0x1, UP0 ;  /* 0x00000001ff077887 */ /* 0x000fe40008000000 */
[----:B------:R-:W-:-:S02]  /*1c50*/  USEL UR6, UR5, URZ, UP0 ;  /* 0x000000ff05067287 */ /* 0x000fc40008000000 */
[----:B------:R-:W-:Y:S02]  /*1c60*/  ULEA UR8, UR4, UR13, 0xb ;  /* 0x0000000d04087291 */ /* 0x000fe4000f8e58ff */
[----:B------:R-:W-:Y:S01]  /*1c70*/  ULEA UR5, UR6, UR13, 0x3 ;  /* 0x0000000d06057291 */ /* 0x000fe2000f8e18ff */
[----:B------:R-:W-:Y:S01]  /*1c80*/  LOP3.LUT R12, R12, UR7, RZ, 0x3c, !PT ;  /* 0x000000070c0c7c12 */ /* 0x000fe2000f8e3cff */
[----:B------:R-:W-:Y:S02]  /*1c90*/  UIADD3 UR4, UP0, UPT, UR26, 0x180, URZ ;  /* 0x000001801a047890 */ /* 0x000fe4000ff1e0ff */
[----:B------:R-:W-:Y:S01]  /*1ca0*/  ULOP3.LUT UR33, UR33, 0xfefffff8, URZ, 0xc0, !UPT ;  /* 0xfefffff821217892 */ /* 0x000fe2000f8ec0ff */
[----:B-1----:R-:W-:Y:S01]  /*1cb0*/  SHF.L.U32 R0, R12, 0x1f, RZ ;  /* 0x0000001f0c007819 */ /* 0x002fe200000006ff */
[----:B------:R-:W-:Y:S02]  /*1cc0*/  UIADD3.X UR15, UPT, UPT, URZ, UR27, URZ, UP1, !UPT ;  /* 0x0000001bff0f7290 */ /* 0x000fe40008ffe4ff */
[----:B------:R-:W-:Y:S01]  /*1cd0*/  UIADD3 UR32, UPT, UPT, UR13, 0x8400, UR32 ;  /* 0x000084000d207890 */ /* 0x000fe2000fffe020 */
[----:B------:R3:W4:Y:S01]  /*1ce0*/  SYNCS.PHASECHK.TRANS64.TRYWAIT P0, [UR5+0x18], R0 ;  /* 0x00001800ff0075a7 */ /* 0x0007220008001105 */
[----:B------:R-:W-:-:S02]  /*1cf0*/  UPRMT UR7, URZ, 0x5410, UR24 ;  /* 0x00005410ff077896 */ /* 0x000fc40008000018 */
[----:B------:R-:W-:Y:S02]  /*1d00*/  UIADD3 UR8, UPT, UPT, UR8, 0xb400, URZ ;  /* 0x0000b40008087890 */ /* 0x000fe4000fffe0ff */
[----:B------:R-:W-:Y:S01]  /*1d10*/  UIADD3.X UR5, UPT, UPT, URZ, UR27, URZ, UP0, !UPT ;  /* 0x0000001bff057290 */ /* 0x000fe200087fe4ff */
[----:B------:R-:W-:Y:S01]  /*1d20*/  UMOV UR18, 0x0 ;  /* 0x0000000000127882 */ /* 0x000fe20000000000 */
[----:B------:R-:W-:Y:S01]  /*1d30*/  UMOV UR19, 0x10000000 ;  /* 0x1000000000137882 */ /* 0x000fe20000000000 */
[----:B------:R-:W-:Y:S01]  /*1d40*/  UMOV UR10, UR34 ;  /* 0x00000022000a7c82 */ /* 0x000fe20008000000 */
[----:B------:R-:W-:Y:S01]  /*1d50*/  UMOV UR12, UR36 ;  /* 0x00000024000c7c82 */ /* 0x000fe20008000000 */
[----:B------:R-:W-:Y:S01]  /*1d60*/  UMOV UR9, UR33 ;  /* 0x0000002100097c82 */ /* 0x000fe20008000000 */
[----:B------:R1:W-:Y:S03]  /*1d70*/  UTMALDG.3D.MULTICAST.2CTA [UR32], [UR14], UR7, desc[UR18] ;  /* 0x000012200e0073b4 */ /* 0x0003e60008211807 */
[----:B------:R2:W-:Y:S01]  /*1d80*/  UTMALDG.3D.2CTA [UR8], [UR4], desc[UR18] ;  /* 0x00001208040075b4 */ /* 0x0005e20008211000 */
[----:B-1----:R-:W-:Y:S01]  /*1d90*/  UIADD3 UR34, UPT, UPT, UR34, 0x20, URZ ;  /* 0x0000002022227890 */ /* 0x002fe2000fffe0ff */
[----:B------:R-:W-:Y:S01]  /*1da0*/  UMOV UR7, UR29 ;  /* 0x0000001d00077c82 */ /* 0x000fe20008000000 */
[----:B--2---:R-:W-:Y:S01]  /*1db0*/  UMOV UR4, UR6 ;  /* 0x0000000600047c82 */ /* 0x004fe20008000000 */
[----:B------:R-:W-:Y:S09]  /*1dc0*/  BRA.U UP2, `(.L_x_31) ;  /* 0xfffffffd02487547 */ /* 0x000ff2000b83ffff */
.L_x_25:
[----:B------:R-:W-:Y:S01]  /*1dd0*/  ULEA UR4, UR6, UR13, 0x3 ;  /* 0x0000000d06047291 */ /* 0x000fe2000f8e18ff */
[----:B-1-3--:R-:W-:Y:S01]  /*1de0*/  SHF.L.U32 R0, R12, 0x1f, RZ ;  /* 0x0000001f0c007819 */ /* 0x00afe200000006ff */
[----:B------:R-:W-:Y:S01]  /*1df0*/  @!P1 SYNCS.ARRIVE.TRANS64.A1T0 RZ, [UR13+0x58], RZ ;  /* 0x000058ffffff99a7 */ /* 0x000fe2000810000d */
[----:B------:R-:W-:-:S06]  /*1e00*/  UISETP.GT.AND UP0, UPT, UR41, UR40, UPT ;  /* 0x000000282900728c */ /* 0x000fcc000bf04270 */
[----:B--2-4-:R1:W2:Y:S03]  /*1e10*/  SYNCS.PHASECHK.TRANS64.TRYWAIT P0, [UR4+0x18], R0 ;  /* 0x00001800ff0075a7 */ /* 0x0142a60008001104 */
[----:B------:R-:W-:Y:S05]  /*1e20*/  BRA.U !UP0, `(.L_x_32) ;  /* 0x0000000108c07547 */ /* 0x000fea000b800000 */
[----:B------:R-:W-:Y:S01]  /*1e30*/  UIADD3 UR25, UPT, UPT, UR45, UR7, URZ ;  /* 0x000000072d197290 */ /* 0x000fe2000fffe0ff */
[----:B------:R-:W-:-:S11]  /*1e40*/  UMOV UR4, UR6 ;  /* 0x0000000600047c82 */ /* 0x000fd60008000000 */
.L_x_38:
[----:B------:R-:W-:Y:S01]  /*1e50*/  ULEA UR17, UR4, UR13, 0x3 ;  /* 0x0000000d04117291 */ /* 0x000fe2000f8e18ff */
[----:B--2---:R-:W-:Y:S01]  /*1e60*/  @P3 MOV R2, 0x3000 ;  /* 0x0000300000023802 */ /* 0x004fe20000000f00 */
[----:B--2-4-:R-:W-:Y:S10]  /*1e70*/  @P0 BRA `(.L_x_33) ;  /* 0x00000000000c0947 */ /* 0x014ff40003800000 */
[----:B------:R-:W-:-:S04]  /*1e80*/  SHF.L.U32 R3, R12, 0x1f, RZ ;  /* 0x0000001f0c037819 */ /* 0x000fc800000006ff */
[----:B------:R-:W2:Y:S02]  /*1e90*/  SYNCS.PHASECHK.TRANS64.TRYWAIT P0, [UR17+0x18], R3 ;  /* 0x00001803ff0075a7 */ /* 0x000ea40008001111 */
[----:B--2---:R-:W-:Y:S05]  /*1ea0*/  @!P0 BRA `(.L_x_34) ;  /* 0x0000006c009c8947 */ /* 0x004fea0003800000 */
.L_x_33:
[----:B------:R2:W-:Y:S01]  /*1eb0*/  @P3 SYNCS.ARRIVE.TRANS64 RZ, [UR17], R2 ;  /* 0x00000002ffff39a7 */ /* 0x0005e20008000011 */
[----:B------:R-:W-:-:S04]  /*1ec0*/  ULOP3.LUT UR5, UR21, 0x2, URZ, 0xfc, !UPT ;  /* 0x0000000215057892 */ /* 0x000fc8000f8efcff */
[----:B------:R-:W-:-:S09]  /*1ed0*/  UISETP.NE.AND UP0, UPT, UR5, 0x2, UPT ;  /* 0x000000020500788c */ /* 0x000fd2000bf05270 */
[----:B------:R-:W-:Y:S05]  /*1ee0*/  BRA.U UP0, `(.L_x_35) ;  /* 0x0000000100047547 */ /* 0x000fea000b800000 */
[----:B------:R-:W-:Y:S05]  /*1ef0*/  BPT.TRAP 0x1 ;  /* 0x000000040000795c */ /* 0x000fea0000300000 */
.L_x_35:
[----:B------:R-:W-:Y:S04]  /*1f00*/  BSSY.RECONVERGENT B0, `(.L_x_36) ;  /* 0x0000003000007945 */ /* 0x000fe80003800200 */
[----:B------:R-:W-:Y:S05]  /*1f10*/  @!P2 BRA `(.L_x_37) ;  /* 0x000000000004a947 */ /* 0x000fea0003800000 */
[----:B------:R-:W-:Y:S05]  /*1f20*/  BPT.TRAP 0x1 ;  /* 0x000000040000795c */ /* 0x000fea0000300000 */
.L_x_37:
[----:B------:R-:W-:Y:S05]  /*1f30*/  BSYNC.RECONVERGENT B0 ;  /* 0x0000000000007941 */ /* 0x000fea0003800200 */
.L_x_36:
[----:B------:R-:W-:Y:S02]  /*1f40*/  UIADD3 UR5, UPT, UPT, UR4, 0x1, URZ ;  /* 0x0000000104057890 */ /* 0x000fe4000fffe0ff */
[----:B------:R-:W-:Y:S02]  /*1f50*/  UIADD3 UR14, UP1, UPT, UR26, 0x80, URZ ;  /* 0x000000801a0e7890 */ /* 0x000fe4000ff3e0ff */
[----:B------:R-:W-:Y:S02]  /*1f60*/  UISETP.NE.AND UP0, UPT, UR5, 0x3, UPT ;  /* 0x000000030500788c */ /* 0x000fe4000bf05270 */
[----:B------:R-:W-:Y:S02]  /*1f70*/  ULEA UR16, UR4, UR30, 0xc ;  /* 0x0000001e04107291 */ /* 0x000fe4000f8e60ff */
[----:B------:R-:W-:Y:S02]  /*1f80*/  USEL UR8, URZ, 0x1, UP0 ;  /* 0x00000001ff087887 */ /* 0x000fe40008000000 */
[----:B------:R-:W-:-:S02]  /*1f90*/  USEL UR6, UR5, URZ, UP0 ;  /* 0x000000ff05067287 */ /* 0x000fc40008000000 */
[----:B------:R-:W-:Y:S02]  /*1fa0*/  UIADD3 UR22, UP0, UPT, UR26, 0x180, URZ ;  /* 0x000001801a167890 */ /* 0x000fe4000ff1e0ff */
[----:B------:R-:W-:Y:S01]  /*1fb0*/  LOP3.LUT R12, R12, UR8, RZ, 0x3c, !PT ;  /* 0x000000080c0c7c12 */ /* 0x000fe2000f8e3cff */
[----:B------:R-:W-:Y:S02]  /*1fc0*/  ULEA UR8, UR4, UR13, 0xb ;  /* 0x0000000d04087291 */ /* 0x000fe4000f8e58ff */
[----:B------:R-:W-:Y:S01]  /*1fd0*/  ULEA UR5, UR6, UR13, 0x3 ;  /* 0x0000000d06057291 */ /* 0x000fe2000f8e18ff */
[----:B-1----:R-:W-:Y:S01]  /*1fe0*/  SHF.L.U32 R0, R12, 0x1f, RZ ;  /* 0x0000001f0c007819 */ /* 0x002fe200000006ff */
[----:B------:R-:W-:Y:S02]  /*1ff0*/  USHF.L.U32 UR18, UR7, 0x5, URZ ;  /* 0x0000000507127899 */ /* 0x000fe400080006ff */
[----:B------:R-:W-:Y:S02]  /*2000*/  ULOP3.LUT UR17, UR17, 0xfefffff8, URZ, 0xc0, !UPT ;  /* 0xfefffff811117892 */ /* 0x000fe4000f8ec0ff */
[----:B------:R-:W-:-:S02]  /*2010*/  UIADD3.X UR15, UPT, UPT, URZ, UR27, URZ, UP1, !UPT ;  /* 0x0000001bff0f7290 */ /* 0x000fc40008ffe4ff */
[----:B------:R-:W-:Y:S01]  /*2020*/  UPRMT UR4, URZ, 0x5410, UR24 ;  /* 0x00005410ff047896 */ /* 0x000fe20008000018 */
[----:B------:R3:W4:Y:S01]  /*2030*/  SYNCS.PHASECHK.TRANS64.TRYWAIT P0, [UR5+0x18], R0 ;  /* 0x00001800ff0075a7 */ /* 0x0007220008001105 */
[----:B------:R-:W-:Y:S02]  /*2040*/  UIADD3 UR8, UPT, UPT, UR8, 0xb400, URZ ;  /* 0x0000b40008087890 */ /* 0x000fe4000fffe0ff */
[----:B------:R-:W-:Y:S01]  /*2050*/  UIADD3.X UR23, UPT, UPT, URZ, UR27, URZ, UP0, !UPT ;  /* 0x0000001bff177290 */ /* 0x000fe200087fe4ff */
[----:B------:R-:W-:Y:S01]  /*2060*/  UMOV UR32, 0x0 ;  /* 0x0000000000207882 */ /* 0x000fe20000000000 */
[----:B------:R-:W-:Y:S01]  /*2070*/  UMOV UR33, 0x10000000 ;  /* 0x1000000000217882 */ /* 0x000fe20000000000 */
[----:B------:R-:W-:Y:S01]  /*2080*/  UMOV UR19, UR35 ;  /* 0x0000002300137c82 */ /* 0x000fe20008000000 */
[----:B------:R-:W-:Y:S01]  /*2090*/  UMOV UR20, UR36 ;  /* 0x0000002400147c82 */ /* 0x000fe20008000000 */
[----:B------:R-:W-:Y:S01]  /*20a0*/  UMOV UR12, UR36 ;  /* 0x00000024000c7c82 */ /* 0x000fe20008000000 */
[----:B------:R-:W-:Y:S01]  /*20b0*/  UMOV UR9, UR17 ;  /* 0x0000001100097c82 */ /* 0x000fe20008000000 */
[----:B------:R-:W-:Y:S01]  /*20c0*/  UMOV UR10, UR18 ;  /* 0x00000012000a7c82 */ /* 0x000fe20008000000 */
[----:B------:R1:W-:Y:S01]  /*20d0*/  UTMALDG.3D.MULTICAST.2CTA [UR16], [UR14], UR4, desc[UR32] ;  /* 0x000020100e0073b4 */ /* 0x0003e20008211804 */
[----:B------:R-:W-:-:S04]  /*20e0*/  UIADD3 UR7, UPT, UPT, UR7, 0x1, URZ ;  /* 0x0000000107077890 */ /* 0x000fc8000fffe0ff */
[----:B------:R-:W-:Y:S01]  /*20f0*/  UISETP.NE.AND UP0, UPT, UR7, UR25, UPT ;  /* 0x000000190700728c */ /* 0x000fe2000bf05270 */
[----:B------:R3:W-:Y:S01]  /*2100*/  UTMALDG.3D.2CTA [UR8], [UR22], desc[UR32] ;  /* 0x00002008160075b4 */ /* 0x0007e20008211000 */
[----:B-1----:R-:W-:-:S07]  /*2110*/  UMOV UR4, UR6 ;  /* 0x0000000600047c82 */ /* 0x002fce0008000000 */
[----:B---3--:R-:W-:Y:S05]  /*2120*/  BRA.U UP0, `(.L_x_38) ;  /* 0xfffffffd00487547 */ /* 0x008fea000b83ffff */
.L_x_32:
[C---:B------:R-:W-:Y:S01]  /*2130*/  LEA R3, R11.reuse, UR13, 0x3 ;  /* 0x0000000d0b037c11 */ /* 0x040fe2000f8e18ff */
[----:B------:R-:W-:Y:S01]  /*2140*/  NOP ;  /* 0x0000000000007918 */ /* 0x000fe20000000000 */
[----:B-1----:R-:W-:Y:S02]  /*2150*/  SHF.L.U32 R0, R10, 0x1f, RZ ;  /* 0x0000001f0a007819 */ /* 0x002fe400000006ff */
[----:B------:R-:W-:Y:S02]  /*2160*/  LEA R5, R11, UR13, 0x4 ;  /* 0x0000000d0b057c11 */ /* 0x000fe4000f8e20ff */
[----:B--2-4-:R-:W1:Y:S02]  /*2170*/  SYNCS.PHASECHK.TRANS64.TRYWAIT P0, [R3+URZ+0x60], R0 ;  /* 0x00006000030075a7 */ /* 0x014e6400080011ff */
[----:B-1----:R-:W-:Y:S05]  /*2180*/  @!P0 BRA `(.L_x_39) ;  /* 0x0000006800fc8947 */ /* 0x002fea0003800000 */
.L_x_126:
[----:B------:R-:W2:Y:S01]  /*2190*/  LDS.128 R4, [R5+0xf0] ;  /* 0x0000f00005047984 */ /* 0x000ea20000000c00 */
[----:B------:R-:W-:Y:S01]  /*21a0*/  UISETP.GE.AND UP0, UPT, UR42, 0x1, UPT ;  /* 0x000000012a00788c */ /* 0x000fe2000bf06270 */
[----:B------:R-:W-:Y:S01]  /*21b0*/  @!PT LDS RZ, [RZ] ;  /* 0x00000000fffff984 */ /* 0x000fe20000000800 */
[----:B------:R-:W-:Y:S01]  /*21c0*/  @!PT LDS RZ, [RZ] ;  /* 0x00000000fffff984 */ /* 0x000fe20000000800 */
[----:B------:R-:W-:Y:S01]  /*21d0*/  @!PT LDS RZ, [RZ] ;  /* 0x00000000fffff984 */ /* 0x000fe20000000800 */
[----:B------:R-:W-:Y:S01]  /*21e0*/  @!PT LDS RZ, [RZ] ;  /* 0x00000000fffff984 */ /* 0x000fe20000000800 */
[----:B------:R3:W-:Y:S06]  /*21f0*/  MEMBAR.ALL.CTA ;  /* 0x0000000000007992 */ /* 0x0007ec0000008000 */
[----:B---3--:R-:W3:Y:S01]  /*2200*/  FENCE.VIEW.ASYNC.S ;  /* 0x00000000000073c6 */ /* 0x008ee20000000000 */
[----:B--2---:R-:W-:-:S13]  /*2210*/  LOP3.LUT P0, RZ, R6, 0x1, RZ, 0xc0, !PT ;  /* 0x0000000106ff7812 */ /* 0x004fda000780c0ff */
[----:B---3--:R-:W-:Y:S01]  /*2220*/  VOTEU.ANY UP1, P0 ;  /* 0x0000000000ff7886 */ /* 0x008fe20000020100 */
[----:B------:R-:W-:-:S13]  /*2230*/  PLOP3.LUT P0, PT, PT, PT, UP1, 0x80, 0x8 ;  /* 0x000000000008781c */ /* 0x000fda0003f0f018 */
[----:B-1----:R-:W-:Y:S02]  /*2240*/  @P0 LOP3.LUT R0, R5, 0xffff, RZ, 0xc0, !PT ;  /* 0x0000ffff05000812 */ /* 0x002fe400078ec0ff */
[----:B------:R-:W-:Y:S02]  /*2250*/  @P0 MOV R2, R4 ;  /* 0x0000000400020202 */ /* 0x000fe40000000f00 */
[----:B------:R-:W-:Y:S01]  /*2260*/  @P0 R2UR UR5, R0 ;  /* 0x00000000000502ca */ /* 0x000fe200000e0000 */
[----:B------:R-:W-:Y:S01]  /*2270*/  VIADD R0, R3, 0x70 ;  /* 0x0000007003007836 */ /* 0x000fe20000000000 */
[----:B------:R-:W-:Y:S02]  /*2280*/  @P0 SHF.R.U32.HI R4, RZ, 0x10, R5 ;  /* 0x00000010ff040819 */ /* 0x000fe40000011605 */
[----:B------:R-:W-:Y:S02]  /*2290*/  @P0 R2UR UR7, R2 ;  /* 0x00000000020702ca */ /* 0x000fe400000e0000 */
[----:B------:R-:W-:-:S02]  /*22a0*/  PRMT R0, RZ, 0x654, R0 ;  /* 0x00000654ff007816 */ /* 0x000fc40000000000 */
[----:B------:R-:W-:Y:S02]  /*22b0*/  @P0 R2UR UR4, R4 ;  /* 0x00000000040402ca */ /* 0x000fe400000e0000 */
[----:B------:R1:W-:Y:S03]  /*22c0*/  SYNCS.ARRIVE.TRANS64.RED.A1T0 RZ, [R0+URZ], RZ ;  /* 0x000000ff00ff79a7 */ /* 0x0003e600081004ff */
[----:B------:R-:W-:-:S04]  /*22d0*/  @UP1 UMOV UR31, UR5 ;  /* 0x00000005001f1c82 */ /* 0x000fc80008000000 */
[----:B------:R-:W-:-:S04]  /*22e0*/  @UP1 UMOV UR37, UR7 ;  /* 0x0000000700251c82 */ /* 0x000fc80008000000 */
[----:B------:R-:W-:Y:S01]  /*22f0*/  @UP1 UMOV UR36, UR4 ;  /* 0x0000000400241c82 */ /* 0x000fe20008000000 */
[----:B------:R-:W-:Y:S05]  /*2300*/  BRA.U !UP0, `(.L_x_40) ;  /* 0x0000000108d47547 */ /* 0x000fea000b800000 */
[----:B------:R-:W2:Y:S01]  /*2310*/  LDCU.128 UR16, c[0x0][0xb10] ;  /* 0x00016200ff1077ac */ /* 0x000ea20008000c00 */
[----:B------:R-:W3:Y:S01]  /*2320*/  LDCU UR12, c[0x0][0xb20] ;  /* 0x00016400ff0c77ac */ /* 0x000ee20008000800 */
[----:B------:R-:W4:Y:S01]  /*2330*/  LDCU UR20, c[0x0][0xb0c] ;  /* 0x00016180ff1477ac */ /* 0x000f220008000800 */
[----:B------:R-:W1:Y:S01]  /*2340*/  LDCU.64 UR8, c[0x0][0xb28] ;  /* 0x00016500ff0877ac */ /* 0x000e620008000a00 */
[----:B------:R-:W-:Y:S02]  /*2350*/  UISETP.NE.AND UP3, UPT, UR42, 0x1, UPT ;  /* 0x000000012a00788c */ /* 0x000fe4000bf65270 */
[----:B--2---:R-:W-:Y:S02]  /*2360*/  UIMAD.WIDE.U32 UR10, UR38, UR19, URZ ;  /* 0x00000013260a72a5 */ /* 0x004fe4000f8e00ff */
[----:B------:R-:W-:Y:S02]  /*2370*/  UIMAD.WIDE.U32 UR4, UR39, UR16, URZ ;  /* 0x00000010270472a5 */ /* 0x000fe4000f8e00ff */
[----:B------:R-:W-:-:S02]  /*2380*/  UISETP.NE.AND UP0, UPT, UR18, 0x1, UPT ;  /* 0x000000011200788c */ /* 0x000fc4000bf05270 */
[----:B------:R-:W-:Y:S01]  /*2390*/  UIMAD.WIDE.U32 UR22, UR31, UR19, URZ ;  /* 0x000000131f1672a5 */ /* 0x000fe2000f8e00ff */
[----:B------:R-:W-:Y:S02]  /*23a0*/  UMOV UR10, UR11 ;  /* 0x0000000b000a7c82 */ /* 0x000fe40008000000 */
[----:B------:R-:W-:Y:S01]  /*23b0*/  UMOV UR4, UR5 ;  /* 0x0000000500047c82 */ /* 0x000fe20008000000 */
[----:B---3--:R-:W-:Y:S02]  /*23c0*/  USHF.R.U32.HI UR10, URZ, UR12, UR10 ;  /* 0x0000000cff0a7299 */ /* 0x008fe4000801160a */
[----:B----4-:R-:W-:Y:S02]  /*23d0*/  UISETP.NE.AND UP2, UPT, UR20, 0x1, UPT ;  /* 0x000000011400788c */ /* 0x010fe4000bf45270 */
[----:B------:R-:W-:Y:S02]  /*23e0*/  USHF.R.U32.HI UR4, URZ, UR17, UR4 ;  /* 0x00000011ff047299 */ /* 0x000fe40008011604 */
[----:B------:R-:W-:-:S02]  /*23f0*/  USEL UR5, UR38, UR10, !UP0 ;  /* 0x0000000a26057287 */ /* 0x000fc4000c000000 */
[----:B------:R-:W-:Y:S02]  /*2400*/  USEL UR7, UR39, UR4, !UP2 ;  /* 0x0000000427077287 */ /* 0x000fe4000d000000 */
[----:B-1----:R-:W-:Y:S01]  /*2410*/  UIMAD.WIDE.U32 UR10, UR5, UR8, URZ ;  /* 0x00000008050a72a5 */ /* 0x002fe2000f8e00ff */
[----:B------:R-:W-:Y:S01]  /*2420*/  UMOV UR4, UR23 ;  /* 0x0000001700047c82 */ /* 0x000fe20008000000 */
[----:B------:R-:W-:Y:S02]  /*2430*/  UIMAD.WIDE.U32 UR14, UR37, UR16, URZ ;  /* 0x00000010250e72a5 */ /* 0x000fe4000f8e00ff */
[----:B------:R-:W-:-:S03]  /*2440*/  UIMAD.WIDE.U32 UR22, UR7, UR8, URZ ;  /* 0x00000008071672a5 */ /* 0x000fc6000f8e00ff */
[----:B------:R-:W-:Y:S01]  /*2450*/  UMOV UR10, UR11 ;  /* 0x0000000b000a7c82 */ /* 0x000fe20008000000 */
[----:B------:R-:W-:Y:S02]  /*2460*/  USHF.R.U32.HI UR4, URZ, UR12, UR4 ;  /* 0x0000000cff047299 */ /* 0x000fe40008011604 */
[----:B------:R-:W-:Y:S01]  /*2470*/  @UP3 USHF.R.U32.HI UR5, URZ, UR9, UR10 ;  /* 0x00000009ff053299 */ /* 0x000fe2000801160a */
[----:B------:R-:W-:Y:S01]  /*2480*/  UMOV UR14, UR15 ;  /* 0x0000000f000e7c82 */ /* 0x000fe20008000000 */
[----:B------:R-:W-:Y:S01]  /*2490*/  UMOV UR22, UR23 ;  /* 0x0000001700167c82 */ /* 0x000fe20008000000 */
[----:B------:R-:W-:Y:S02]  /*24a0*/  USHF.R.U32.HI UR17, URZ, UR17, UR14 ;  /* 0x00000011ff117299 */ /* 0x000fe4000801160e */
[----:B------:R-:W-:Y:S02]  /*24b0*/  USEL UR4, UR31, UR4, !UP0 ;  /* 0x000000041f047287 */ /* 0x000fe4000c000000 */
[----:B------:R-:W-:-:S02]  /*24c0*/  @UP3 USHF.R.U32.HI UR7, URZ, UR9, UR22 ;  /* 0x00000009ff073299 */ /* 0x000fc40008011616 */
[----:B------:R-:W-:Y:S02]  /*24d0*/  UIMAD UR10, UR42, UR5, URZ ;  /* 0x000000052a0a72a4 */ /* 0x000fe4000f8e02ff */
[----:B------:R-:W-:Y:S02]  /*24e0*/  USEL UR5, UR37, UR17, !UP2 ;  /* 0x0000001125057287 */ /* 0x000fe4000d000000 */
[----:B------:R-:W-:Y:S02]  /*24f0*/  UIMAD UR12, UR42, UR7, URZ ;  /* 0x000000072a0c72a4 */ /* 0x000fe4000f8e02ff */
[----:B------:R-:W-:Y:S02]  /*2500*/  UISETP.GE.AND UP0, UPT, UR4, UR10, UPT ;  /* 0x0000000a0400728c */ /* 0x000fe4000bf06270 */
[----:B------:R-:W-:Y:S02]  /*2510*/  UIMAD.WIDE.U32 UR10, UR4, UR8, URZ ;  /* 0x00000008040a72a5 */ /* 0x000fe4000f8e00ff */
[----:B------:R-:W-:-:S02]  /*2520*/  UISETP.GE.OR UP0, UPT, UR5, UR12, UP0 ;  /* 0x0000000c0500728c */ /* 0x000fc40008706670 */
[----:B------:R-:W-:Y:S02]  /*2530*/  UIMAD.WIDE.U32 UR14, UR5, UR8, URZ ;  /* 0x00000008050e72a5 */ /* 0x000fe4000f8e00ff */
[----:B------:R-:W-:Y:S01]  /*2540*/  UIADD3 UR12, UPT, UPT, -UR5, URZ, URZ ;  /* 0x000000ff050c7290 */ /* 0x000fe2000fffe1ff */
[----:B------:R-:W-:Y:S01]  /*2550*/  UMOV UR10, UR11 ;  /* 0x0000000b000a7c82 */ /* 0x000fe20008000000 */
[----:B------:R-:W-:Y:S02]  /*2560*/  UIADD3 UR11, UPT, UPT, -UR4, URZ, URZ ;  /* 0x000000ff040b7290 */ /* 0x000fe4000fffe1ff */
[----:B------:R-:W-:-:S03]  /*2570*/  USHF.R.U32.HI UR10, URZ, UR9, UR10 ;  /* 0x00000009ff0a7299 */ /* 0x000fc6000801160a */
[----:B------:R-:W-:Y:S01]  /*2580*/  @!UP0 UMOV UR8, UR15 ;  /* 0x0000000f00088c82 */ /* 0x000fe20008000000 */
[----:B------:R-:W-:Y:S02]  /*2590*/  UIMAD UR11, UR18, UR11, UR31 ;  /* 0x0000000b120b72a4 */ /* 0x000fe4000f8e021f */
[----:B------:R-:W-:Y:S02]  /*25a0*/  USEL UR10, UR4, UR10, !UP3 ;  /* 0x0000000a040a7287 */ /* 0x000fe4000d800000 */
[----:B------:R-:W-:Y:S02]  /*25b0*/  @!UP0 USHF.R.U32.HI UR8, URZ, UR9, UR8 ;  /* 0x00000009ff088299 */ /* 0x000fe40008011608 */
[----:B------:R-:W-:Y:S02]  /*25c0*/  UIADD3 UR9, UPT, UPT, -UR10, URZ, URZ ;  /* 0x000000ff0a097290 */ /* 0x000fe4000fffe1ff */
[----:B------:R-:W-:Y:S02]  /*25d0*/  @!UP0 USEL UR8, UR5, UR8, !UP3 ;  /* 0x0000000805088287 */ /* 0x000fe4000d800000 */
[----:B------:R-:W-:-:S02]  /*25e0*/  UIMAD UR9, UR42, UR9, UR4 ;  /* 0x000000092a0972a4 */ /* 0x000fc4000f8e0204 */
[----:B------:R-:W-:Y:S02]  /*25f0*/  @!UP0 UIADD3 UR10, UPT, UPT, UR10, -UR8, URZ ;  /* 0x800000080a0a8290 */ /* 0x000fe4000fffe0ff */
[----:B------:R-:W-:Y:S02]  /*2600*/  @!UP0 UIMAD UR8, UR9, UR7, UR8 ;  /* 0x00000007090882a4 */ /* 0x000fe4000f8e0208 */
[----:B------:R-:W-:Y:S02]  /*2610*/  @!UP0 UIMAD UR4, UR42, UR10, UR5 ;  /* 0x0000000a2a0482a4 */ /* 0x000fe4000f8e0205 */
[----:B------:R-:W-:Y:S02]  /*2620*/  UIMAD UR7, UR20, UR12, UR37 ;  /* 0x0000000c140772a4 */ /* 0x000fe4000f8e0225 */
[----:B------:R-:W-:Y:S01]  /*2630*/  UIMAD UR31, UR4, UR18, UR11 ;  /* 0x00000012041f72a4 */ /* 0x000fe2000f8e020b */
[----:B------:R-:W-:Y:S02]  /*2640*/  @!UP0 UMOV UR5, UR8 ;  /* 0x0000000800058c82 */ /* 0x000fe40008000000 */
[----:B------:R-:W-:-:S12]  /*2650*/  UIMAD UR37, UR5, UR20, UR7 ;  /* 0x00000014052572a4 */ /* 0x000fd8000f8e0207 */
.L_x_40:
[----:B------:R-:W2:Y:S02]  /*2660*/  LDCU UR4, c[0x0][0xb30] ;  /* 0x00016600ff0477ac */ /* 0x000ea40008000800 */
[----:B--2---:R-:W-:-:S09]  /*2670*/  UISETP.NE.AND UP0, UPT, UR4, 0x1, UPT ;  /* 0x000000010400788c */ /* 0x004fd2000bf05270 */
[----:B------:R-:W-:Y:S05]  /*2680*/  BRA.U UP0, `(.L_x_41) ;  /* 0x0000000100447547 */ /* 0x000fea000b800000 */
[----:B------:R-:W2:Y:S01]  /*2690*/  LDCU.128 UR16, c[0x0][0xb10] ;  /* 0x00016200ff1077ac */ /* 0x000ea20008000c00 */
[----:B------:R-:W3:Y:S01]  /*26a0*/  LDCU UR10, c[0x0][0xb0c] ;  /* 0x00016180ff0a77ac */ /* 0x000ee20008000800 */
[----:B------:R-:W4:Y:S01]  /*26b0*/  LDCU UR7, c[0x0][0xb20] ;  /* 0x00016400ff0777ac */ /* 0x000f220008000800 */
[----:B--2---:R-:W-:Y:S02]  /*26c0*/  UIMAD.WIDE.U32 UR8, UR37, UR16, URZ ;  /* 0x00000010250872a5 */ /* 0x004fe4000f8e00ff */
[----:B------:R-:W-:Y:S02]  /*26d0*/  UIMAD.WIDE.U32 UR4, UR31, UR19, URZ ;  /* 0x000000131f0472a5 */ /* 0x000fe4000f8e00ff */
[----:B---3--:R-:W-:Y:S02]  /*26e0*/  UISETP.NE.AND UP2, UPT, UR10, 0x1, UPT ;  /* 0x000000010a00788c */ /* 0x008fe4000bf45270 */
[----:B------:R-:W-:Y:S01]  /*26f0*/  UISETP.NE.AND UP0, UPT, UR18, 0x1, UPT ;  /* 0x000000011200788c */ /* 0x000fe2000bf05270 */
[----:B------:R-:W-:-:S02]  /*2700*/  UMOV UR8, UR9 ;  /* 0x0000000900087c82 */ /* 0x000fc40008000000 */
[----:B------:R-:W-:Y:S01]  /*2710*/  UMOV UR4, UR5 ;  /* 0x0000000500047c82 */ /* 0x000fe20008000000 */
[----:B------:R-:W-:Y:S02]  /*2720*/  USHF.R.U32.HI UR17, URZ, UR17, UR8 ;  /* 0x00000011ff117299 */ /* 0x000fe40008011608 */
[----:B----4-:R-:W-:Y:S02]  /*2730*/  USHF.R.U32.HI UR4, URZ, UR7, UR4 ;  /* 0x00000007ff047299 */ /* 0x010fe40008011604 */
[----:B------:R-:W-:Y:S02]  /*2740*/  USEL UR5, UR37, UR17, !UP2 ;  /* 0x0000001125057287 */ /* 0x000fe4000d000000 */
[----:B------:R-:W-:-:S04]  /*2750*/  USEL UR4, UR31, UR4, !UP0 ;  /* 0x000000041f047287 */ /* 0x000fc8000c000000 */
[----:B------:R-:W-:Y:S02]  /*2760*/  UIADD3 UR7, UPT, UPT, UR5, -UR4, URZ ;  /* 0x8000000405077290 */ /* 0x000fe4000fffe0ff */
[----:B------:R-:W-:Y:S02]  /*2770*/  UIADD3 UR4, UPT, UPT, -UR5, UR4, URZ ;  /* 0x0000000405047290 */ /* 0x000fe4000fffe1ff */
[----:B------:R-:W-:Y:S02]  /*2780*/  UIMAD UR31, UR7, UR18, UR31 ;  /* 0x00000012071f72a4 */ /* 0x000fe4000f8e021f */
[----:B------:R-:W-:-:S12]  /*2790*/  UIMAD UR37, UR4, UR10, UR37 ;  /* 0x0000000a042572a4 */ /* 0x000fd8000f8e0225 */
.L_x_41:
[----:B------:R-:W-:Y:S01]  /*27a0*/  VIADD R11, R11, 0x1 ;  /* 0x000000010b0b7836 */ /* 0x000fe20000000000 */
[----:B------:R-:W-:Y:S01]  /*27b0*/  PLOP3.LUT P1, PT, PT, PT, PT, 0x80, 0x8 ;  /* 0x000000000008781c */ /* 0x000fe20003f2f070 */
[----:B------:R-:W-:Y:S02]  /*27c0*/  UIADD3 UR16, UPT, UPT, UR37, UR62, URZ ;  /* 0x0000003e25107290 */ /* 0x000fe4000fffe0ff */
[----:B------:R-:W-:Y:S01]  /*27d0*/  UIADD3 UR20, UPT, UPT, UR31, UR59, URZ ;  /* 0x0000003b1f147290 */ /* 0x000fe2000fffe0ff */
[----:B------:R-:W-:-:S04]  /*27e0*/  ISETP.NE.AND P0, PT, R11, 0x2, PT ;  /* 0x000000020b00780c */ /* 0x000fc80003f05270 */
[----:B------:R-:W-:Y:S02]  /*27f0*/  SEL R3, RZ, 0x1, P0 ;  /* 0x00000001ff037807 */ /* 0x000fe40000000000 */
[----:B------:R-:W-:Y:S02]  /*2800*/  SEL R11, R11, RZ, P0 ;  /* 0x000000ff0b0b7207 */ /* 0x000fe40000000000 */
[----:B------:R-:W-:Y:S01]  /*2810*/  LOP3.LUT R10, R10, R3, RZ, 0x3c, !PT ;  /* 0x000000030a0a7212 */ /* 0x000fe200078e3cff */
[----:B------:R-:W-:Y:S06]  /*2820*/  BRA.U UP1, `(.L_x_42) ;  /* 0xfffffff101487547 */ /* 0x000fec000b83ffff */
[----:B------:R-:W-:Y:S01]  /*2830*/  UIADD3 UR13, UPT, UPT, UR13, 0x18, URZ ;  /* 0x000000180d0d7890 */ /* 0x000fe2000fffe0ff */
[----:B------:R-:W-:-:S03]  /*2840*/  SHF.L.U32 R3, R12, 0x1f, RZ ;  /* 0x0000001f0c037819 */ /* 0x000fc600000006ff */
[----:B------:R-:W-:-:S09]  /*2850*/  ULEA UR4, UR6, UR13, 0x3 ;  /* 0x0000000d06047291 */ /* 0x000fd2000f8e18ff */
[----:B------:R-:W2:Y:S02]  /*2860*/  SYNCS.PHASECHK.TRANS64.TRYWAIT P0, [UR4], R3 ;  /* 0x00000003ff0075a7 */ /* 0x000ea40008001104 */
[----:B--2---:R-:W-:Y:S05]  /*2870*/  @!P0 BRA `(.L_x_43) ;  /* 0x0000006400548947 */ /* 0x004fea0003800000 */
.L_x_128:
[----:B------:R-:W-:-:S04]  /*2880*/  UIADD3 UR4, UPT, UPT, UR6, 0x1, URZ ;  /* 0x0000000106047890 */ /* 0x000fc8000fffe0ff */
[----:B------:R-:W-:-:S04]  /*2890*/  UISETP.NE.AND UP0, UPT, UR4, 0x3, UPT ;  /* 0x000000030400788c */ /* 0x000fc8000bf05270 */
[----:B------:R-:W-:Y:S02]  /*28a0*/  USEL UR6, URZ, 0x1, UP0 ;  /* 0x00000001ff067887 */ /* 0x000fe40008000000 */
[----:B------:R-:W-:-:S04]  /*28b0*/  USEL UR4, UR4, URZ, UP0 ;  /* 0x000000ff04047287 */ /* 0x000fc80008000000 */
[----:B------:R-:W-:Y:S01]  /*28c0*/  ULEA UR5, UR4, UR13, 0x3 ;  /* 0x0000000d04057291 */ /* 0x000fe2000f8e18ff */
[----:B------:R-:W-:-:S04]  /*28d0*/  LOP3.LUT R12, R12, UR6, RZ, 0x3c, !PT ;  /* 0x000000060c0c7c12 */ /* 0x000fc8000f8e3cff */
[----:B-1----:R-:W-:-:S04]  /*28e0*/  SHF.L.U32 R3, R12, 0x1f, RZ ;  /* 0x0000001f0c037819 */ /* 0x002fc800000006ff */
[----:B------:R-:W1:Y:S02]  /*28f0*/  SYNCS.PHASECHK.TRANS64.TRYWAIT P0, [UR5], R3 ;  /* 0x00000003ff0075a7 */ /* 0x000e640008001105 */
[----:B-1----:R-:W-:Y:S05]  /*2900*/  @!P0 BRA `(.L_x_44) ;  /* 0x0000006400488947 */ /* 0x002fea0003800000 */
.L_x_130:
[----:B------:R-:W-:-:S04]  /*2910*/  UIADD3 UR4, UPT, UPT, UR4, 0x1, URZ ;  /* 0x0000000104047890 */ /* 0x000fc8000fffe0ff */
[----:B------:R-:W-:-:S04]  /*2920*/  UISETP.NE.AND UP0, UPT, UR4, 0x3, UPT ;  /* 0x000000030400788c */ /* 0x000fc8000bf05270 */
[----:B------:R-:W-:Y:S02]  /*2930*/  USEL UR5, URZ, 0x1, UP0 ;  /* 0x00000001ff057887 */ /* 0x000fe40008000000 */
[----:B------:R-:W-:-:S04]  /*2940*/  USEL UR4, UR4, URZ, UP0 ;  /* 0x000000ff04047287 */ /* 0x000fc80008000000 */
[----:B------:R-:W-:Y:S01]  /*2950*/  ULEA UR4, UR4, UR13, 0x3 ;  /* 0x0000000d04047291 */ /* 0x000fe2000f8e18ff */
[----:B-1----:R-:W-:-:S04]  /*2960*/  LOP3.LUT R3, R12, UR5, RZ, 0x3c, !PT ;  /* 0x000000050c037c12 */ /* 0x002fc8000f8e3cff */
[----:B------:R-:W-:Y:S01]  /*2970*/  SHF.L.U32 R3, R3, 0x1f, RZ ;  /* 0x0000001f03037819 */ /* 0x000fe200000006ff */
[----:B------:R-:W-:-:S07]  /*2980*/  IMAD.U32 R0, RZ, RZ, UR4 ;  /* 0x00000004ff007e24 */ /* 0x000fce000f8e00ff */
.L_x_45:
[----:B-1----:R1:W2:Y:S02]  /*2990*/  SYNCS.PHASECHK.TRANS64.TRYWAIT P0, [R0+URZ], R3 ;  /* 0x00000003000075a7 */ /* 0x0022a400080011ff */
[----:B--2---:R-:W-:Y:S05]  /*29a0*/  @!P0 NANOSLEEP.SYNCS 0x989680 ;  /* 0x009896800000895d */ /* 0x004fea0003900000 */
[----:B------:R-:W2:Y:S02]  /*29b0*/  @!P0 SYNCS.PHASECHK.TRANS64 P0, [R0+URZ], R3 ;  /* 0x00000003000085a7 */ /* 0x000ea400080010ff */
[----:B--2---:R-:W-:Y:S05]  /*29c0*/  @P0 EXIT ;  /* 0x000000000000094d */ /* 0x004fea0003800000 */
[----:B------:R-:W-:Y:S05]  /*29d0*/  BRA `(.L_x_45) ;  /* 0xfffffffc00ec7947 */ /* 0x000fea000383ffff */
.L_x_22:
[----:B------:R-:W-:-:S04]  /*29e0*/  UISETP.NE.AND UP0, UPT, UR48, URZ, UPT ;  /* 0x000000ff3000728c */ /* 0x000fc8000bf05270 */
[----:B------:R-:W-:-:S09]  /*29f0*/  UISETP.NE.OR UP0, UPT, UR13, 0x1, UP0 ;  /* 0x000000010d00788c */ /* 0x000fd20008705670 */
[----:B------:R-:W-:Y:S05]  /*2a00*/  BRA.U UP0, `(.L_x_46) ;  /* 0x0000000500487547 */ /* 0x000fea000b800000 */
[----:B------:R-:W-:Y:S01]  /*2a10*/  ISETP.GE.U32.AND P2, PT, R0, 0x4, PT ;  /* 0x000000040000780c */ /* 0x000fe20003f46070 */
[----:B------:R-:W-:Y:S01]  /*2a20*/  IMAD.MOV.U32 R12, RZ, RZ, 0x1 ;  /* 0x00000001ff0c7424 */ /* 0x000fe200078e00ff */
[----:B------:R-:W-:Y:S02]  /*2a30*/  CS2R R10, SRZ ;  /* 0x00000000000a7805 */ /* 0x000fe4000001ff00 */
[----:B------:R-:W-:Y:S01]  /*2a40*/  CS2R R8, SRZ ;  /* 0x0000000000087805 */ /* 0x000fe2000001ff00 */
[----:B------:R-:W-:Y:S01]  /*2a50*/  UMOV UR4, 0x400 ;  /* 0x0000040000047882 */ /* 0x000fe20000000000 */
[----:B------:R-:W-:Y:S01]  /*2a60*/  UMOV UR5, URZ ;  /* 0x000000ff00057c82 */ /* 0x000fe20008000000 */
[----:B------:R-:W-:-:S12]  /*2a70*/  ULEA UR6, UR48, UR4, 0x18 ;  /* 0x0000000430067291 */ /* 0x000fd8000f8ec0ff */
.L_x_50:
[----:B------:R-:W-:Y:S02]  /*2a80*/  LEA R2, R8, UR6, 0x3 ;  /* 0x0000000608027c11 */ /* 0x000fe4000f8e18ff */
[----:B------:R-:W-:-:S03]  /*2a90*/  SHF.L.U32 R5, R9, 0x1f, RZ ;  /* 0x0000001f09057819 */ /* 0x000fc600000006ff */
[----:B------:R-:W-:Y:S01]  /*2aa0*/  VIADD R4, R2, 0xd0 ;  /* 0x000000d002047836 */ /* 0x000fe20000000000 */
[----:B------:R-:W1:Y:S02]  /*2ab0*/  SYNCS.PHASECHK.TRANS64.TRYWAIT P0, [R2+URZ+0xc0], R5 ;  /* 0x0000c005020075a7 */ /* 0x000e6400080011ff */
[----:B-1----:R-:W-:Y:S05]  /*2ac0*/  @!P0 BRA `(.L_x_47) ;  /* 0x0000006000f08947 */ /* 0x002fea0003800000 */
.L_x_131:
[----:B------:R-:W-:Y:S01]  /*2ad0*/  ULEA UR4, UR5, UR6, 0x3 ;  /* 0x0000000605047291 */ /* 0x000fe2000f8e18ff */
[----:B------:R-:W-:Y:S02]  /*2ae0*/  PRMT R4, RZ, 0x654, R4 ;  /* 0x00000654ff047816 */ /* 0x000fe40000000004 */
[----:B-1----:R-:W-:Y:S01]  /*2af0*/  SHF.L.U32 R5, R12, 0x1f, RZ ;  /* 0x0000001f0c057819 */ /* 0x002fe200000006ff */
[----:B------:R-:W-:Y:S01]  /*2b00*/  UIADD3 UR7, UPT, UPT, UR4, 0x60, URZ ;  /* 0x0000006004077890 */ /* 0x000fe2000fffe0ff */
[----:B------:R1:W-:Y:S05]  /*2b10*/  SYNCS.ARRIVE.TRANS64.RED.A1T0 RZ, [R4+URZ], RZ ;  /* 0x000000ff04ff79a7 */ /* 0x0003ea00081004ff */
[----:B------:R-:W-:Y:S01]  /*2b20*/  IMAD.U32 R7, RZ, RZ, UR7 ;  /* 0x00000007ff077e24 */ /* 0x000fe2000f8e00ff */
[----:B------:R-:W2:Y:S04]  /*2b30*/  SYNCS.PHASECHK.TRANS64.TRYWAIT P0, [UR4+0x70], R5 ;  /* 0x00007005ff0075a7 */ /* 0x000ea80008001104 */
[----:B------:R-:W-:Y:S01]  /*2b40*/  PRMT R6, R0, 0x654, R7 ;  /* 0x0000065400067816 */ /* 0x000fe20000000007 */
[----:B-1----:R-:W-:Y:S01]  /*2b50*/  @!P2 IMAD.MOV.U32 R4, RZ, RZ, 0x10 ;  /* 0x00000010ff04a424 */ /* 0x002fe200078e00ff */
[----:B--2---:R-:W-:Y:S06]  /*2b60*/  @!P0 BRA `(.L_x_48) ;  /* 0x0000006000dc8947 */ /* 0x004fec0003800000 */
.L_x_133:
[----:B------:R-:W-:Y:S01]  /*2b70*/  ULEA UR8, UR5, UR6, 0x4 ;  /* 0x0000000605087291 */ /* 0x000fe2000f8e20ff */
[----:B------:R-:W-:Y:S01]  /*2b80*/  SEL R3, R6, R3, !P2 ;  /* 0x0000000306037207 */ /* 0x000fe20005000000 */
[----:B------:R-:W-:Y:S01]  /*2b90*/  UIADD3 UR9, UPT, UPT, UR4, 0x60, URZ ;  /* 0x0000006004097890 */ /* 0x000fe2000fffe0ff */
[----:B-1----:R-:W-:Y:S01]  /*2ba0*/  LEA R2, R11, UR6, 0x3 ;  /* 0x000000060b027c11 */ /* 0x002fe2000f8e18ff */
[----:B------:R-:W-:Y:S01]  /*2bb0*/  UIADD3 UR8, UPT, UPT, UR8, 0xf0, URZ ;  /* 0x000000f008087890 */ /* 0x000fe2000fffe0ff */
[----:B------:R-:W-:Y:S01]  /*2bc0*/  SHF.L.U32 R5, R10, 0x1f, RZ ;  /* 0x0000001f0a057819 */ /* 0x000fe200000006ff */
[----:B------:R1:W-:Y:S01]  /*2bd0*/  @!P2 SYNCS.ARRIVE.TRANS64.RED RZ, [R3+URZ], R4 ;  /* 0x0000000403ffa9a7 */ /* 0x0003e200080004ff */
[----:B------:R-:W-:Y:S01]  /*2be0*/  UIADD3 UR4, UPT, UPT, UR5, 0x1, URZ ;  /* 0x0000000105047890 */ /* 0x000fe2000fffe0ff */
[----:B------:R-:W-:-:S03]  /*2bf0*/  VIADD R8, R8, 0x1 ;  /* 0x0000000108087836 */ /* 0x000fc60000000000 */
[----:B------:R-:W-:Y:S02]  /*2c00*/  UISETP.NE.AND UP0, UPT, UR4, 0x2, UPT ;  /* 0x000000020400788c */ /* 0x000fe4000bf05270 */
[----:B------:R-:W-:Y:S06]  /*2c10*/  UGETNEXTWORKID.BROADCAST [UR8], [UR9] ;  /* 0x00000000080073ca */ /* 0x000fec0008000100 */
[----:B------:R-:W-:Y:S01]  /*2c20*/  USEL UR7, URZ, 0x1, UP0 ;  /* 0x00000001ff077887 */ /* 0x000fe20008000000 */
[----:B------:R-:W-:Y:S01]  /*2c30*/  ISETP.NE.AND P0, PT, R8, 0x2, PT ;  /* 0x000000020800780c */ /* 0x000fe20003f05270 */
[----:B------:R-:W-:Y:S01]  /*2c40*/  USEL UR5, UR4, URZ, UP0 ;  /* 0x000000ff04057287 */ /* 0x000fe20008000000 */
[----:B------:R-:W2:Y:S03]  /*2c50*/  SYNCS.PHASECHK.TRANS64.TRYWAIT P1, [R2+URZ+0x60], R5 ;  /* 0x00006005020075a7 */ /* 0x000ea600080211ff */
[----:B------:R-:W-:Y:S01]  /*2c60*/  LOP3.LUT R12, R12, UR7, RZ, 0x3c, !PT ;  /* 0x000000070c0c7c12 */ /* 0x000fe2000f8e3cff */
[----:B-12---:R-:W-:Y:S07]  /*2c70*/  @!P1 BRA `(.L_x_49) ;  /* 0x0000006000b09947 */ /* 0x006fee0003800000 */
.L_x_134:
[C---:B------:R-:W-:Y:S01]  /*2c80*/  LEA R4, R11.reuse, UR6, 0x4 ;  /* 0x000000060b047c11 */ /* 0x040fe2000f8e20ff */
[----:B-1----:R-:W-:Y:S01]  /*2c90*/  VIADD R2, R2, 0x70 ;  /* 0x0000007002027836 */ /* 0x002fe20000000000 */
[----:B------:R-:W-:Y:S01]  /*2ca0*/  SEL R8, R8, RZ, P0 ;  /* 0x000000ff08087207 */ /* 0x000fe20000000000 */
[----:B------:R-:W-:-:S03]  /*2cb0*/  VIADD R11, R11, 0x1 ;  /* 0x000000010b0b7836 */ /* 0x000fc60000000000 */
[----:B------:R-:W1:Y:S01]  /*2cc0*/  LDS.128 R4, [R4+0xf0] ;  /* 0x0000f00004047984 */ /* 0x000e620000000c00 */
[----:B------:R-:W-:Y:S02]  /*2cd0*/  PRMT R2, RZ, 0x654, R2 ;  /* 0x00000654ff027816 */ /* 0x000fe40000000002 */
[C---:B------:R-:W-:Y:S01]  /*2ce0*/  ISETP.NE.AND P1, PT, R11.reuse, 0x2, PT ;  /* 0x000000020b00780c */ /* 0x040fe20003f25270 */
[----:B------:R-:W-:Y:S01]  /*2cf0*/  @!PT LDS RZ, [RZ] ;  /* 0x00000000fffff984 */ /* 0x000fe20000000800 */
[----:B------:R-:W-:Y:S01]  /*2d00*/  @!PT LDS RZ, [RZ] ;  /* 0x00000000fffff984 */ /* 0x000fe20000000800 */
[----:B------:R-:W-:Y:S01]  /*2d10*/  @!PT LDS RZ, [RZ] ;  /* 0x00000000fffff984 */ /* 0x000fe20000000800 */
[----:B------:R-:W-:Y:S01]  /*2d20*/  @!PT LDS RZ, [RZ] ;  /* 0x00000000fffff984 */ /* 0x000fe20000000800 */
[----:B------:R2:W-:Y:S06]  /*2d30*/  MEMBAR.ALL.CTA ;  /* 0x0000000000007992 */ /* 0x0005ec0000008000 */
[----:B--2---:R-:W2:Y:S01]  /*2d40*/  FENCE.VIEW.ASYNC.S ;  /* 0x00000000000073c6 */ /* 0x004ea20000000000 */
[----:B------:R-:W-:Y:S01]  /*2d50*/  SEL R11, R11, RZ, P1 ;  /* 0x000000ff0b0b7207 */ /* 0x000fe20000800000 */
[----:B--2---:R2:W-:Y:S01]  /*2d60*/  SYNCS.ARRIVE.TRANS64.RED.A1T0 RZ, [R2+URZ], RZ ;  /* 0x000000ff02ff79a7 */ /* 0x0045e200081004ff */
[----:B-1----:R-:W-:-:S02]  /*2d70*/  LOP3.LUT P3, RZ, R6, 0x1, RZ, 0xc0, !PT ;  /* 0x0000000106ff7812 */ /* 0x002fc4000786c0ff */
[----:B------:R-:W-:-:S04]  /*2d80*/  SEL R5, RZ, 0x1, P1 ;  /* 0x00000001ff057807 */ /* 0x000fc80000800000 */
[----:B------:R-:W-:Y:S02]  /*2d90*/  LOP3.LUT R10, R10, R5, RZ, 0x3c, !PT ;  /* 0x000000050a0a7212 */ /* 0x000fe400078e3cff */
[----:B--2---:R-:W-:-:S04]  /*2da0*/  SEL R2, RZ, 0x1, P0 ;  /* 0x00000001ff027807 */ /* 0x004fc80000000000 */
[----:B------:R-:W-:Y:S01]  /*2db0*/  LOP3.LUT R9, R9, R2, RZ, 0x3c, !PT ;  /* 0x0000000209097212 */ /* 0x000fe200078e3cff */
[----:B------:R-:W-:Y:S06]  /*2dc0*/  @P3 BRA `(.L_x_50) ;  /* 0xfffffffc002c3947 */ /* 0x000fec000383ffff */
[----:B------:R-:W-:Y:S01]  /*2dd0*/  ULEA UR4, UR5, UR6, 0x3 ;  /* 0x0000000605047291 */ /* 0x000fe2000f8e18ff */
[----:B------:R-:W-:-:S08]  /*2de0*/  SHF.L.U32 R3, R12, 0x1f, RZ ;  /* 0x0000001f0c037819 */ /* 0x000fd000000006ff */
[----:B------:R-:W1:Y:S02]  /*2df0*/  SYNCS.PHASECHK.TRANS64 P0, [UR4+0x70], R3 ;  /* 0x00007003ff0075a7 */ /* 0x000e640008001004 */
[----:B-1----:R-:W-:Y:S05]  /*2e00*/  @P0 BRA `(.L_x_51) ;  /* 0x0000000000080947 */ /* 0x002fea0003800000 */
[----:B------:R-:W1:Y:S02]  /*2e10*/  SYNCS.PHASECHK.TRANS64.TRYWAIT P0, [UR4+0x70], R3 ;  /* 0x00007003ff0075a7 */ /* 0x000e640008001104 */
[----:B-1----:R-:W-:Y:S05]  /*2e20*/  @!P0 BRA `(.L_x_52) ;  /* 0x0000006000588947 */ /* 0x002fea0003800000 */
.L_x_51:
[----:B------:R-:W-:-:S04]  /*2e30*/  UIADD3 UR7, UPT, UPT, UR5, 0x1, URZ ;  /* 0x0000000105077890 */ /* 0x000fc8000fffe0ff */
[----:B------:R-:W-:-:S04]  /*2e40*/  UISETP.NE.AND UP0, UPT, UR7, 0x2, UPT ;  /* 0x000000020700788c */ /* 0x000fc8000bf05270 */
[----:B------:R-:W-:Y:S02]  /*2e50*/  USEL UR8, URZ, 0x1, UP0 ;  /* 0x00000001ff087887 */ /* 0x000fe40008000000 */
[----:B------:R-:W-:-:S04]  /*2e60*/  USEL UR7, UR7, URZ, UP0 ;  /* 0x000000ff07077287 */ /* 0x000fc80008000000 */
[----:B------:R-:W-:Y:S01]  /*2e70*/  ULEA UR7, UR7, UR6, 0x3 ;  /* 0x0000000607077291 */ /* 0x000fe2000f8e18ff */
[----:B-1----:R-:W-:-:S04]  /*2e80*/  LOP3.LUT R3, R12, UR8, RZ, 0x3c, !PT ;  /* 0x000000080c037c12 */ /* 0x002fc8000f8e3cff */
[----:B------:R-:W-:-:S04]  /*2e90*/  SHF.L.U32 R0, R3, 0x1f, RZ ;  /* 0x0000001f03007819 */ /* 0x000fc800000006ff */
[----:B------:R-:W1:Y:S02]  /*2ea0*/  SYNCS.PHASECHK.TRANS64 P0, [UR7+0x70], R0 ;  /* 0x00007000ff0075a7 */ /* 0x000e640008001007 */
[----:B-1----:R-:W-:Y:S05]  /*2eb0*/  @P0 EXIT ;  /* 0x000000000000094d */ /* 0x002fea0003800000 */
[----:B------:R-:W-:Y:S02]  /*2ec0*/  SHF.L.U32 R3, R3, 0x1f, RZ ;  /* 0x0000001f03037819 */ /* 0x000fe400000006ff */
[----:B------:R-:W-:-:S07]  /*2ed0*/  MOV R0, UR7 ;  /* 0x0000000700007c02 */ /* 0x000fce0008000f00 */
.L_x_53:
[----:B-1----:R1:W2:Y:S02]  /*2ee0*/  SYNCS.PHASECHK.TRANS64.TRYWAIT P0, [R0+URZ+0x70], R3 ;  /* 0x00007003000075a7 */ /* 0x0022a400080011ff */
[----:B--2---:R-:W-:Y:S05]  /*2ef0*/  @!P0 NANOSLEEP.SYNCS 0x989680 ;  /* 0x009896800000895d */ /* 0x004fea0003900000 */
[----:B------:R-:W2:Y:S02]  /*2f00*/  @!P0 SYNCS.PHASECHK.TRANS64 P0, [R0+URZ+0x70], R3 ;  /* 0x00007003000085a7 */ /* 0x000ea400080010ff */
[----:B--2---:R-:W-:Y:S05]  /*2f10*/  @P0 EXIT ;  /* 0x000000000000094d */ /* 0x004fea0003800000 */
[----:B------:R-:W-:Y:S05]  /*2f20*/  BRA `(.L_x_53) ;  /* 0xfffffffc00ec7947 */ /* 0x000fea000383ffff */
.L_x_46:
[----:B------:R-:W-:Y:S05]  /*2f30*/  BRA.U UP4, `(.L_x_54) ;  /* 0x0000001104847547 */ /* 0x000fea000b800000 */
[----:B------:R-:W-:Y:S01]  /*2f40*/  UMOV UR4, 0x40 ;  /* 0x0000004000047882 */ /* 0x000fe20000000000 */
[----:B------:R-:W-:Y:S01]  /*2f50*/  NOP ;  /* 0x0000000000007918 */ /* 0x000fe20000000000 */
[----:B------:R-:W-:Y:S01]  /*2f60*/  ULEA UR5, UR48, UR4, 0x18 ;  /* 0x0000000430057291 */ /* 0x000fe2000f8ec0ff */
[----:B------:R-:W-:Y:S02]  /*2f70*/  UMOV UR6, 0x400 ;  /* 0x0000040000067882 */ /* 0x000fe40000000000 */
[----:B------:R-:W-:-:S06]  /*2f80*/  ULEA UR6, UR48, UR6, 0x18 ;  /* 0x0000000630067291 */ /* 0x000fcc000f8ec0ff */
[----:B------:R-:W1:Y:S02]  /*2f90*/  LDS.U8 R0, [UR5+0x1c] ;  /* 0x00001c05ff007984 */ /* 0x000e640008000000 */
[----:B-1----:R-:W-:-:S13]  /*2fa0*/  ISETP.NE.AND P0, PT, R0, RZ, PT ;  /* 0x000000ff0000720c */ /* 0x002fda0003f05270 */
[----:B------:R-:W-:Y:S05]  /*2fb0*/  @P0 BRA `(.L_x_55) ;  /* 0x0000000400080947 */ /* 0x000fea0003800000 */
[----:B------:R-:W-:Y:S02]  /*2fc0*/  UISETP.NE.U32.AND UP1, UPT, UR29, 0x1, UPT ;  /* 0x000000011d00788c */ /* 0x000fe4000bf25070 */
[----:B------:R-:W-:-:S07]  /*2fd0*/  UIADD3 UR7, UPT, UPT, UR5, 0x8, URZ ;  /* 0x0000000805077890 */ /* 0x000fce000fffe0ff */
[----:B------:R-:W-:Y:S05]  /*2fe0*/  BRA.U !UP1, `(.L_x_56) ;  /* 0x00000001099c7547 */ /* 0x000fea000b800000 */
[----:B------:R-:W-:Y:S01]  /*2ff0*/  ELECT P0, URZ, PT ;  /* 0x0000000000ff782f */ /* 0x000fe20003800000 */
[----:B------:R-:W-:-:S12]  /*3000*/  BSSY B0, `(.L_x_56) ;  /* 0x0000025000007945 */ /* 0x000fd80003800000 */
[----:B------:R-:W-:Y:S05]  /*3010*/  @!P0 BRA `(.L_x_57) ;  /* 0x00000000008c8947 */ /* 0x000fea0003800000 */
[----:B------:R-:W-:-:S05]  /*3020*/  UMOV UR4, 0x10 ;  /* 0x0000001000047882 */ /* 0x000fca0000000000 */
[----:B------:R-:W-:Y:S04]  /*3030*/  DEPBAR.LE SB1, 0x36 ;  /* 0x00009d800000791a */ /* 0x000fe80000000000 */
[----:B------:R-:W1:Y:S02]  /*3040*/  UTCATOMSWS.2CTA.FIND_AND_SET.ALIGN UP0, UR4, UR4 ;  /* 0x00000004000475e3 */ /* 0x000e640008200800 */
[----:B-1----:R-:W-:Y:S01]  /*3050*/  MOV R11, UR4 ;  /* 0x00000004000b7c02 */ /* 0x002fe20008000f00 */
[----:B------:R-:W-:Y:S06]  /*3060*/  BRA.U UP0, `(.L_x_58) ;  /* 0x0000000100187547 */ /* 0x000fec000b800000 */
.L_x_59:
[----:B------:R-:W-:Y:S05]  /*3070*/  NANOSLEEP 0x64 ;  /* 0x000000640000795d */ /* 0x000fea0003800000 */
[----:B------:R-:W-:-:S05]  /*3080*/  UMOV UR4, 0x10 ;  /* 0x0000001000047882 */ /* 0x000fca0000000000 */
[----:B------:R-:W-:Y:S04]  /*3090*/  DEPBAR.LE SB1, 0x36 ;  /* 0x00009d800000791a */ /* 0x000fe80000000000 */
[----:B------:R-:W1:Y:S02]  /*30a0*/  UTCATOMSWS.2CTA.FIND_AND_SET.ALIGN UP0, UR4, UR4 ;  /* 0x00000004000475e3 */ /* 0x000e640008200800 */
[----:B-1----:R-:W-:Y:S01]  /*30b0*/  MOV R11, UR4 ;  /* 0x00000004000b7c02 */ /* 0x002fe20008000f00 */
[----:B------:R-:W-:Y:S05]  /*30c0*/  BRA.U !UP0, `(.L_x_59) ;  /* 0xfffffffd08e87547 */ /* 0x000fea000b83ffff */
.L_x_58:
[----:B------:R-:W1:Y:S01]  /*30d0*/  LDS R7, [UR5+0x10] ;  /* 0x00001005ff077984 */ /* 0x000e620008000800 */
[----:B------:R-:W-:Y:S01]  /*30e0*/  IMAD.U32 R5, RZ, RZ, UR6 ;  /* 0x00000006ff057e24 */ /* 0x000fe2000f8e00ff */
[----:B------:R-:W-:-:S03]  /*30f0*/  MOV R4, UR30 ;  /* 0x0000001e00047c02 */ /* 0x000fc60008000f00 */
[----:B------:R-:W-:Y:S01]  /*3100*/  VIADD R5, R5, 0x110 ;  /* 0x0000011005057836 */ /* 0x000fe20000000000 */
[----:B-1----:R-:W-:-:S04]  /*3110*/  SHF.L.U32 R7, R7, 0x1f, RZ ;  /* 0x0000001f07077819 */ /* 0x002fc800000006ff */
[----:B------:R-:W1:Y:S02]  /*3120*/  SYNCS.PHASECHK.TRANS64.TRYWAIT P0, [UR5+0x8], R7 ;  /* 0x00000807ff0075a7 */ /* 0x000e640008001105 */
[----:B-1----:R-:W-:Y:S05]  /*3130*/  @P0 BRA `(.L_x_60) ;  /* 0x0000000000080947 */ /* 0x002fea0003800000 */
[----:B------:R-:W1:Y:S02]  /*3140*/  SYNCS.PHASECHK.TRANS64.TRYWAIT P0, [UR5+0x8], R7 ;  /* 0x00000807ff0075a7 */ /* 0x000e640008001105 */
[----:B-1----:R-:W-:Y:S05]  /*3150*/  @!P0 BRA `(.L_x_61) ;  /* 0x0000005c00a48947 */ /* 0x002fea0003800000 */
.L_x_60:
[----:B-1----:R-:W-:Y:S01]  /*3160*/  HFMA2 R0, -RZ, RZ, 0, 5.9604644775390625e-08 ;  /* 0x00000001ff007431 */ /* 0x002fe200000001ff */
[----:B------:R-:W-:Y:S01]  /*3170*/  UPRMT UR4, UR30, 0x654, UR7 ;  /* 0x000006541e047896 */ /* 0x000fe20008000007 */
[----:B------:R-:W-:Y:S01]  /*3180*/  IMAD.MOV.U32 R8, RZ, RZ, 0xffff ;  /* 0x0000ffffff087424 */ /* 0x000fe200078e00ff */
[----:B------:R-:W-:Y:S01]  /*3190*/  PRMT R4, R4, 0x654, R5 ;  /* 0x0000065404047816 */ /* 0x000fe20000000005 */
[----:B------:R-:W-:Y:S02]  /*31a0*/  IMAD.MOV.U32 R6, RZ, RZ, 0x4 ;  /* 0x00000004ff067424 */ /* 0x000fe400078e00ff */
[----:B------:R-:W-:Y:S01]  /*31b0*/  IMAD.SHL.U32 R9, R11, 0x20, RZ ;  /* 0x000000200b097824 */ /* 0x000fe200078e00ff */
[----:B------:R-:W-:Y:S02]  /*31c0*/  MOV R5, UR4 ;  /* 0x0000000400057c02 */ /* 0x000fe40008000f00 */
[-C--:B------:R-:W-:Y:S01]  /*31d0*/  SHF.L.U32 R8, R8, R11.reuse, RZ ;  /* 0x0000000b08087219 */ /* 0x080fe200000006ff */
[----:B------:R1:W-:Y:S01]  /*31e0*/  SYNCS.ARRIVE.TRANS64.RED RZ, [UR4], R6 ;  /* 0x00000006ffff79a7 */ /* 0x0003e20008000404 */
[----:B------:R-:W-:Y:S01]  /*31f0*/  SHF.L.U32 R7, R0, R11, RZ ;  /* 0x0000000b00077219 */ /* 0x000fe200000006ff */
[----:B------:R1:W-:Y:S04]  /*3200*/  STS [UR6+0x110], R9 ;  /* 0x00011009ff007988 */ /* 0x0003e80008000806 */
[----:B------:R1:W-:Y:S04]  /*3210*/  STAS [R4.64], R11 ;  /* 0x0000000b04007dbd */ /* 0x0003e8000c0008ff */
[----:B------:R1:W-:Y:S04]  /*3220*/  ATOMS.OR RZ, [UR5+0x14], R8 ;  /* 0x00001408ffff798c */ /* 0x0003e8000b000005 */
[----:B------:R1:W-:Y:S04]  /*3230*/  ATOMS.OR RZ, [UR5+0x18], R7 ;  /* 0x00001807ffff798c */ /* 0x0003e8000b000005 */
[----:B------:R1:W-:Y:S02]  /*3240*/  ATOMS.XOR RZ, [UR5+0x10], R0 ;  /* 0x00001000ffff798c */ /* 0x0003e4000b800005 */
.L_x_57:
[----:B------:R-:W-:Y:S05]  /*3250*/  BSYNC B0 ;  /* 0x0000000000007941 */ /* 0x000fea0003800000 */
.L_x_56:
[----:B------:R-:W-:Y:S05]  /*3260*/  BRA.U UP1, `(.L_x_62) ;  /* 0x00000001016c7547 */ /* 0x000fea000b800000 */
[----:B------:R-:W-:-:S03]  /*3270*/  UMOV UR4, 0xffffffff ;  /* 0xffffffff00047882 */ /* 0x000fc60000000000 */
[----:B------:R-:W-:Y:S05]  /*3280*/  BRA.DIV UR4, `(.L_x_63) ;  /* 0x0000005e04707947 */ /* 0x000fea000b800000 */
[----:B------:R-:W-:-:S13]  /*3290*/  ELECT P0, URZ, PT ;  /* 0x0000000000ff782f */ /* 0x000fda0003800000 */
.L_x_138:
[----:B------:R-:W-:Y:S05]  /*32a0*/  @!P0 BRA `(.L_x_62) ;  /* 0x00000000005c8947 */ /* 0x000fea0003800000 */
[----:B-1----:R-:W1:Y:S02]  /*32b0*/  LDS R5, [UR5+0x10] ;  /* 0x00001005ff057984 */ /* 0x002e640008000800 */
[----:B-1----:R-:W-:-:S04]  /*32c0*/  SHF.L.U32 R5, R5, 0x1f, RZ ;  /* 0x0000001f05057819 */ /* 0x002fc800000006ff */
[----:B------:R-:W1:Y:S02]  /*32d0*/  SYNCS.PHASECHK.TRANS64.TRYWAIT P0, [UR5+0x8], R5 ;  /* 0x00000805ff0075a7 */ /* 0x000e640008001105 */
[----:B-1----:R-:W-:Y:S05]  /*32e0*/  @P0 BRA `(.L_x_64) ;  /* 0x0000000000080947 */ /* 0x002fea0003800000 */
[----:B------:R-:W1:Y:S02]  /*32f0*/  SYNCS.PHASECHK.TRANS64.TRYWAIT P0, [UR5+0x8], R5 ;  /* 0x00000805ff0075a7 */ /* 0x000e640008001105 */
[----:B-1----:R-:W-:Y:S05]  /*3300*/  @!P0 BRA `(.L_x_65) ;  /* 0x0000005c00748947 */ /* 0x002fea0003800000 */
.L_x_64:
[----:B------:R-:W2:Y:S01]  /*3310*/  LDS R7, [UR6+0x110] ;  /* 0x00011006ff077984 */ /* 0x000ea20008000800 */
[----:B-1----:R-:W-:Y:S02]  /*3320*/  HFMA2 R0, -RZ, RZ, 0, 5.9604644775390625e-08 ;  /* 0x00000001ff007431 */ /* 0x002fe400000001ff */
[----:B------:R-:W-:Y:S01]  /*3330*/  IMAD.MOV.U32 R4, RZ, RZ, 0xffff ;  /* 0x0000ffffff047424 */ /* 0x000fe200078e00ff */
[----:B------:R-:W-:Y:S01]  /*3340*/  UPRMT UR4, UR30, 0x654, UR7 ;  /* 0x000006541e047896 */ /* 0x000fe20008000007 */
[----:B--2---:R-:W-:-:S03]  /*3350*/  IMAD.SHL.U32 R5, R7, 0x20, RZ ;  /* 0x0000002007057824 */ /* 0x004fc600078e00ff */
[-C--:B------:R-:W-:Y:S02]  /*3360*/  SHF.L.U32 R4, R4, R7.reuse, RZ ;  /* 0x0000000704047219 */ /* 0x080fe400000006ff */
[----:B------:R-:W-:Y:S01]  /*3370*/  SHF.L.U32 R7, R0, R7, RZ ;  /* 0x0000000700077219 */ /* 0x000fe200000006ff */
[----:B------:R2:W-:Y:S04]  /*3380*/  STS [UR6+0x110], R5 ;  /* 0x00011005ff007988 */ /* 0x0005e80008000806 */
[----:B------:R2:W-:Y:S04]  /*3390*/  ATOMS.OR RZ, [UR5+0x14], R4 ;  /* 0x00001404ffff798c */ /* 0x0005e8000b000005 */
[----:B------:R2:W-:Y:S01]  /*33a0*/  ATOMS.OR RZ, [UR5+0x18], R7 ;  /* 0x00001807ffff798c */ /* 0x0005e2000b000005 */
[----:B------:R-:W-:Y:S03]  /*33b0*/  SYNCS.ARRIVE.TRANS64.RED.A1T0 RZ, [UR4], RZ ;  /* 0x000000ffffff79a7 */ /* 0x000fe60008100404 */
[----:B------:R2:W-:Y:S01]  /*33c0*/  ATOMS.XOR RZ, [UR5+0x10], R0 ;  /* 0x00001000ffff798c */ /* 0x0005e2000b800005 */
[----:B------:R-:W-:Y:S05]  /*33d0*/  BRA `(.L_x_62) ;  /* 0x0000000000107947 */ /* 0x000fea0003800000 */
.L_x_55:
[----:B------:R-:W-:Y:S02]  /*33e0*/  MOV R0, 0xffffffff ;  /* 0xffffffff00007802 */ /* 0x000fe40000000f00 */
[----:B------:R-:W-:-:S03]  /*33f0*/  MOV R4, 0x3420 ;  /* 0x0000342000047802 */ /* 0x000fc60000000f00 */
[----:B------:R1:W-:Y:S04]  /*3400*/  STS [UR6+0x110], R0 ;  /* 0x00011000ff007988 */ /* 0x0003e80008000806 */
[----:B-1---5:R-:W-:Y:S05]  /*3410*/  CALL.REL.NOINC `($__internal_1_$__cuda_sm10x_tcgen05_guardrail_trap_phase_invalid_during_alloc) ;  /* 0x0000006000bc7944 */ /* 0x022fea0003c00000 */
.L_x_62:
[----:B------:R-:W-:Y:S05]  /*3420*/  WARPSYNC.ALL ;  /* 0x0000000000007948 */ /* 0x000fea0003800000 */
[----:B------:R-:W3:Y:S01]  /*3430*/  S2UR UR4, SR_CgaCtaId ;  /* 0x00000000000479c3 */ /* 0x000ee20000008800 */
[----:B------:R-:W-:Y:S01]  /*3440*/  UMOV UR13, 0x400 ;  /* 0x00000400000d7882 */ /* 0x000fe20000000000 */
[----:B------:R-:W-:-:S06]  /*3450*/  NOP ;  /* 0x0000000000007918 */ /* 0x000fcc0000000000 */
[----:B------:R-:W-:Y:S06]  /*3460*/  BAR.ARV 0x6, 0xa0 ;  /* 0x0182800000007b1d */ /* 0x000fec0000002000 */
[----:B------:R-:W4:Y:S01]  /*3470*/  LDCU UR6, c[0x0][0x38c] ;  /* 0x00007180ff0677ac */ /* 0x000f220008000800 */
[----:B------:R-:W-:Y:S01]  /*3480*/  LOP3.LUT R3, R3, 0xffff, RZ, 0xc0, !PT ;  /* 0x0000ffff03037812 */ /* 0x000fe200078ec0ff */
[----:B-1----:R-:W-:Y:S01]  /*3490*/  IMAD.MOV.U32 R9, RZ, RZ, 0x1 ;  /* 0x00000001ff097424 */ /* 0x002fe200078e00ff */
[----:B------:R-:W-:Y:S01]  /*34a0*/  LOP3.LUT R2, R2, 0xffff, RZ, 0xc0, !PT ;  /* 0x0000ffff02027812 */ /* 0x000fe200078ec0ff */
[----:B------:R-:W-:Y:S01]  /*34b0*/  IMAD.MOV.U32 R8, RZ, RZ, RZ ;  /* 0x000000ffff087224 */ /* 0x000fe200078e00ff */
[----:B------:R-:W-:Y:S01]  /*34c0*/  R2UR UR16, R3 ;  /* 0x00000000031072ca */ /* 0x000fe200000e0000 */
[----:B------:R-:W-:Y:S01]  /*34d0*/  UMOV UR20, URZ ;  /* 0x000000ff00147c82 */ /* 0x000fe20008000000 */
[----:B------:R-:W-:-:S02]  /*34e0*/  R2UR UR24, R2 ;  /* 0x00000000021872ca */ /* 0x000fc400000e0000 */
[----:B------:R-:W-:Y:S01]  /*34f0*/  CS2R R2, SRZ ;  /* 0x0000000000027805 */ /* 0x000fe2000001ff00 */
[----:B------:R-:W-:Y:S01]  /*3500*/  UMOV UR10, URZ ;  /* 0x000000ff000a7c82 */ /* 0x000fe20008000000 */
[----:B---3--:R-:W-:Y:S02]  /*3510*/  ULEA UR13, UR4, UR13, 0x18 ;  /* 0x0000000d040d7291 */ /* 0x008fe4000f8ec0ff */
[----:B------:R-:W-:Y:S02]  /*3520*/  UISETP.NE.AND UP3, UPT, UR29, URZ, UPT ;  /* 0x000000ff1d00728c */ /* 0x000fe4000bf65270 */
[----:B------:R-:W-:Y:S02]  /*3530*/  UIADD3 UR5, UPT, UPT, UR13, 0x8400, URZ ;  /* 0x000084000d057890 */ /* 0x000fe4000fffe0ff */
[----:B------:R-:W-:Y:S02]  /*3540*/  UIADD3 UR4, UPT, UPT, UR13, 0xb400, URZ ;  /* 0x0000b4000d047890 */ /* 0x000fe4000fffe0ff */
[----:B----4-:R-:W-:Y:S01]  /*3550*/  UIADD3 UR6, UPT, UPT, UR6, 0x1f, URZ ;  /* 0x0000001f06067890 */ /* 0x010fe2000fffe0ff */
[----:B--2---:R-:W1:Y:S01]  /*3560*/  LDS R0, [UR13+0x110] ;  /* 0x0001100dff007984 */ /* 0x004e620008000800 */
[----:B------:R-:W-:-:S02]  /*3570*/  USHF.R.U32.HI UR5, URZ, 0x4, UR5 ;  /* 0x00000004ff057899 */ /* 0x000fc40008011605 */
[----:B------:R-:W-:Y:S02]  /*3580*/  USHF.R.S32.HI UR21, URZ, 0x1f, UR6 ;  /* 0x0000001fff157899 */ /* 0x000fe40008011406 */
[----:B------:R-:W-:Y:S02]  /*3590*/  USHF.R.U32.HI UR4, URZ, 0x4, UR4 ;  /* 0x00000004ff047899 */ /* 0x000fe40008011604 */
[----:B------:R-:W-:Y:S02]  /*35a0*/  ULEA.HI UR21, UR21, UR6, URZ, 0x5 ;  /* 0x0000000615157291 */ /* 0x000fe4000f8f28ff */
[----:B------:R-:W-:Y:S02]  /*35b0*/  ULOP3.LUT UR5, UR5, 0x3fff, URZ, 0xc0, !UPT ;  /* 0x00003fff05057892 */ /* 0x000fe4000f8ec0ff */
[----:B------:R-:W-:Y:S02]  /*35c0*/  USHF.R.S32.HI UR21, URZ, 0x5, UR21 ;  /* 0x00000005ff157899 */ /* 0x000fe40008011415 */
[----:B------:R-:W-:-:S02]  /*35d0*/  ULOP3.LUT UR18, UR4, 0x3fff, URZ, 0xc0, !UPT ;  /* 0x00003fff04127892 */ /* 0x000fc4000f8ec0ff */
[----:B------:R-:W-:Y:S02]  /*35e0*/  UISETP.LT.AND UP0, UPT, UR21, 0x1, UPT ;  /* 0x000000011500788c */ /* 0x000fe4000bf01270 */
[----:B------:R-:W-:Y:S02]  /*35f0*/  ULOP3.LUT UR17, UR5, 0x10000, URZ, 0xfc, !UPT ;  /* 0x0001000005117892 */ /* 0x000fe4000f8efcff */
[----:B------:R-:W-:Y:S02]  /*3600*/  ULOP3.LUT UR18, UR18, 0x10000, URZ, 0xfc, !UPT ;  /* 0x0001000012127892 */ /* 0x000fe4000f8efcff */
[----:B------:R-:W-:Y:S01]  /*3610*/  USEL UR25, UR21, 0x1, !UP0 ;  /* 0x0000000115197887 */ /* 0x000fe2000c000000 */
[----:B------:R-:W-:Y:S01]  /*3620*/  UMOV UR11, URZ ;  /* 0x000000ff000b7c82 */ /* 0x000fe20008000000 */
[----:B------:R-:W-:Y:S01]  /*3630*/  UMOV UR22, 0x0 ;  /* 0x0000000000167882 */ /* 0x000fe20000000000 */
[----:B------:R-:W-:Y:S01]  /*3640*/  UMOV UR23, 0x10200490 ;  /* 0x1020049000177882 */ /* 0x000fe20000000000 */
[----:B-1----:R-:W-:-:S15]  /*3650*/  R2UR UR26, R0 ;  /* 0x00000000001a72ca */ /* 0x002fde00000e0000 */
.L_x_73:
[C---:B------:R-:W-:Y:S02]  /*3660*/  LEA R0, R8.reuse, UR13, 0x3 ;  /* 0x0000000d08007c11 */ /* 0x040fe4000f8e18ff */
[----:B------:R-:W-:Y:S02]  /*3670*/  SHF.L.U32 R5, R3, 0x1f, RZ ;  /* 0x0000001f03057819 */ /* 0x000fe400000006ff */
[----:B------:R-:W-:Y:S02]  /*3680*/  LEA R4, R8, UR13, 0x4 ;  /* 0x0000000d08047c11 */ /* 0x000fe4000f8e20ff */
[----:B------:R-:W1:Y:S02]  /*3690*/  SYNCS.PHASECHK.TRANS64.TRYWAIT P0, [R0+URZ+0x60], R5 ;  /* 0x00006005000075a7 */ /* 0x000e6400080011ff */
[----:B-1-3--:R-:W-:Y:S05]  /*36a0*/  @!P0 BRA `(.L_x_66) ;  /* 0x0000005800a48947 */ /* 0x00afea0003800000 */
.L_x_139:
[----:B-1----:R-:W1:Y:S01]  /*36b0*/  LDS.128 R4, [R4+0xf0] ;  /* 0x0000f00004047984 */ /* 0x002e620000000c00 */
[----:B------:R-:W-:Y:S02]  /*36c0*/  VIADD R0, R0, 0x70 ;  /* 0x0000007000007836 */ /* 0x000fe40000000000 */
[----:B------:R-:W-:Y:S01]  /*36d0*/  VIADD R8, R8, 0x1 ;  /* 0x0000000108087836 */ /* 0x000fe20000000000 */
[----:B------:R-:W-:Y:S01]  /*36e0*/  @!PT LDS RZ, [RZ] ;  /* 0x00000000fffff984 */ /* 0x000fe20000000800 */
[----:B------:R-:W-:Y:S01]  /*36f0*/  @!PT LDS RZ, [RZ] ;  /* 0x00000000fffff984 */ /* 0x000fe20000000800 */
[----:B------:R-:W-:Y:S01]  /*3700*/  @!PT LDS RZ, [RZ] ;  /* 0x00000000fffff984 */ /* 0x000fe20000000800 */
[----:B------:R-:W-:Y:S01]  /*3710*/  @!PT LDS RZ, [RZ] ;  /* 0x00000000fffff984 */ /* 0x000fe20000000800 */
[----:B------:R2:W-:Y:S06]  /*3720*/  MEMBAR.ALL.CTA ;  /* 0x0000000000007992 */ /* 0x0005ec0000008000 */
[----:B--2---:R-:W2:Y:S01]  /*3730*/  FENCE.VIEW.ASYNC.S ;  /* 0x00000000000073c6 */ /* 0x004ea20000000000 */
[----:B------:R-:W-:-:S04]  /*3740*/  PRMT R0, RZ, 0x654, R0 ;  /* 0x00000654ff007816 */ /* 0x000fc80000000000 */
[----:B--2---:R2:W-:Y:S01]  /*3750*/  SYNCS.ARRIVE.TRANS64.RED.A1T0 RZ, [R0+URZ], RZ ;  /* 0x000000ff00ff79a7 */ /* 0x0045e200081004ff */
[----:B-1----:R-:W-:Y:S01]  /*3760*/  LOP3.LUT P1, RZ, R6, 0x1, RZ, 0xc0, !PT ;  /* 0x0000000106ff7812 */ /* 0x002fe2000782c0ff */
[----:B--2---:R-:W-:-:S12]  /*3770*/  BRA.U UP3, `(.L_x_67) ;  /* 0x0000000103cc7547 */ /* 0x004fd8000b800000 */
[----:B------:R-:W1:Y:S01]  /*3780*/  LDCU UR4, c[0x0][0x38c] ;  /* 0x00007180ff0477ac */ /* 0x000e620008000800 */
[----:B------:R-:W-:Y:S02]  /*3790*/  PLOP3.LUT P2, PT, PT, PT, PT, 0x80, 0x8 ;  /* 0x000000000008781c */ /* 0x000fe40003f4f070 */
[----:B------:R-:W-:Y:S01]  /*37a0*/  SHF.L.U32 R5, R9, 0x1f, RZ ;  /* 0x0000001f09057819 */ /* 0x000fe200000006ff */
[----:B------:R-:W-:Y:S02]  /*37b0*/  ULEA UR19, UR20, UR13, 0x3 ;  /* 0x0000000d14137291 */ /* 0x000fe4000f8e18ff */
[----:B-1----:R-:W-:-:S06]  /*37c0*/  UISETP.GE.AND UP0, UPT, UR4, 0x1, UPT ;  /* 0x000000010400788c */ /* 0x002fcc000bf06270 */
[----:B------:R-:W-:-:S05]  /*37d0*/  PLOP3.LUT P0, PT, PT, PT, UP0, 0x80, 0x8 ;  /* 0x000000000008781c */ /* 0x000fca0003f0f008 */
[----:B------:R-:W-:-:S08]  /*37e0*/  @UP0 ULEA UR4, UR10, UR13, 0x3 ;  /* 0x0000000d0a040291 */ /* 0x000fd0000f8e18ff */
[----:B------:R-:W-:-:S04]  /*37f0*/  @P0 SHF.L.U32 R0, R2, 0x1f, RZ ;  /* 0x0000001f02000819 */ /* 0x000fc800000006ff */
[----:B------:R1:W2:Y:S01]  /*3800*/  @P0 SYNCS.PHASECHK.TRANS64.TRYWAIT P2, [UR4], R0 ;  /* 0x00000000ff0005a7 */ /* 0x0002a20008041104 */
[----:B------:R-:W3:Y:S02]  /*3810*/  SYNCS.PHASECHK.TRANS64.TRYWAIT P0, [UR19+0xa0], R5 ;  /* 0x0000a005ff0075a7 */ /* 0x000ee40008001113 */
[----:B-123--:R-:W-:Y:S05]  /*3820*/  @!P0 BRA `(.L_x_68) ;  /* 0x0000005800588947 */ /* 0x00efea0003800000 */
.L_x_141:
[----:B------:R-:W-:Y:S01]  /*3830*/  UMOV UR14, UR11 ;  /* 0x0000000b000e7c82 */ /* 0x000fe20008000000 */
[----:B------:R-:W-:Y:S05]  /*3840*/  BRA.U !UP0, `(.L_x_69) ;  /* 0x0000000108887547 */ /* 0x000fea000b800000 */
[----:B------:R-:W-:Y:S02]  /*3850*/  UIADD3 UR14, UPT, UPT, UR25, UR11, URZ ;  /* 0x0000000b190e7290 */ /* 0x000fe4000fffe0ff */
[----:B------:R-:W-:Y:S02]  /*3860*/  ULEA UR15, UR20, UR26, 0x7 ;  /* 0x0000001a140f7291 */ /* 0x000fe4000f8e38ff */
[----:B------:R-:W-:Y:S01]  /*3870*/  UPLOP3.LUT UP2, UPT, UPT, UPT, UPT, 0x40, 0x4 ;  /* 0x000000000004789c */ /* 0x000fe20003f4e870 */
[----:B------:R-:W-:Y:S01]  /*3880*/  UMOV UR12, UR21 ;  /* 0x00000015000c7c82 */ /* 0x000fe20008000000 */
[----:B------:R-:W-:-:S09]  /*3890*/  UMOV UR5, UR10 ;  /* 0x0000000a00057c82 */ /* 0x000fd20008000000 */
.L_x_72:
[----:B--2---:R-:W-:Y:S01]  /*38a0*/  ULEA UR6, UR5, UR13, 0x3 ;  /* 0x0000000d05067291 */ /* 0x004fe2000f8e18ff */
[----:B---3--:R-:W-:Y:S11]  /*38b0*/  @P2 BRA `(.L_x_70) ;  /* 0x00000000000c2947 */ /* 0x008ff60003800000 */
[----:B-1----:R-:W-:Y:S04]  /*38c0*/  SHF.L.U32 R5, R2, 0x1f, RZ ;  /* 0x0000001f02057819 */ /* 0x002fe800000006ff */
[----:B------:R-:W1:Y:S02]  /*38d0*/  SYNCS.PHASECHK.TRANS64.TRYWAIT P0, [UR6], R5 ;  /* 0x00000005ff0075a7 */ /* 0x000e640008001106 */
[----:B-1----:R-:W-:Y:S05]  /*38e0*/  @!P0 BRA `(.L_x_71) ;  /* 0x0000005800408947 */ /* 0x002fea0003800000 */
.L_x_70:
[----:B------:R-:W-:Y:S01]  /*38f0*/  UISETP.NE.AND UP0, UPT, UR12, 0x1, UPT ;  /* 0x000000010c00788c */ /* 0x000fe2000bf05270 */
[----:B------:R-:W-:Y:S01]  /*3900*/  PLOP3.LUT P2, PT, PT, PT, PT, 0x80, 0x8 ;  /* 0x000000000008781c */ /* 0x000fe20003f4f070 */
[----:B------:R-:W-:Y:S02]  /*3910*/  UIADD3 UR4, UPT, UPT, UR5, 0x1, URZ ;  /* 0x0000000105047890 */ /* 0x000fe4000fffe0ff */
[----:B------:R-:W-:Y:S02]  /*3920*/  ULEA UR8, UR5, UR18, 0x7 ;  /* 0x0000001205087291 */ /* 0x000fe4000f8e38ff */
[----:B------:R-:W-:Y:S01]  /*3930*/  UISETP.NE.AND UP1, UPT, UR4, 0x3, UPT ;  /* 0x000000030400788c */ /* 0x000fe2000bf25270 */
[----:B------:R-:W-:Y:S01]  /*3940*/  PLOP3.LUT P0, PT, PT, PT, UP0, 0x80, 0x8 ;  /* 0x000000000008781c */ /* 0x000fe20003f0f008 */
[----:B------:R-:W-:Y:S02]  /*3950*/  UIADD3 UR11, UPT, UPT, UR11, 0x1, URZ ;  /* 0x000000010b0b7890 */ /* 0x000fe4000fffe0ff */
[----:B------:R-:W-:Y:S02]  /*3960*/  USEL UR7, URZ, 0x1, UP1 ;  /* 0x00000001ff077887 */ /* 0x000fe40008800000 */
[----:B------:R-:W-:Y:S01]  /*3970*/  USEL UR10, UR4, URZ, UP1 ;  /* 0x000000ff040a7287 */ /* 0x000fe20008800000 */
[----:B------:R-:W-:Y:S01]  /*3980*/  UMOV UR9, 0xc0004010 ;  /* 0xc000401000097882 */ /* 0x000fe20000000000 */
[----:B------:R-:W-:Y:S02]  /*3990*/  UIADD3 UR12, UPT, UPT, UR12, -0x1, URZ ;  /* 0xffffffff0c0c7890 */ /* 0x000fe4000fffe0ff */
[----:B------:R-:W-:Y:S01]  /*39a0*/  LOP3.LUT R2, R2, UR7, RZ, 0x3c, !PT ;  /* 0x0000000702027c12 */ /* 0x000fe2000f8e3cff */
[----:B------:R-:W-:Y:S01]  /*39b0*/  @UP0 ULEA UR4, UR10, UR13, 0x3 ;  /* 0x0000000d0a040291 */ /* 0x000fe2000f8e18ff */
[----:B------:R-:W-:Y:S02]  /*39c0*/  UMOV UR7, 0xc0004010 ;  /* 0xc000401000077882 */ /* 0x000fe40000000000 */
[----:B-1----:R-:W-:Y:S01]  /*39d0*/  @P0 SHF.L.U32 R0, R2, 0x1f, RZ ;  /* 0x0000001f02000819 */ /* 0x002fe200000006ff */
[----:B------:R-:W-:Y:S05]  /*39e0*/  UISETP.NE.AND UP0, UPT, UR11, UR14, UPT ;  /* 0x0000000e0b00728c */ /* 0x000fea000bf05270 */
[----:B------:R2:W3:Y:S01]  /*39f0*/  @P0 SYNCS.PHASECHK.TRANS64.TRYWAIT P2, [UR4], R0 ;  /* 0x00000000ff0005a7 */ /* 0x0004e20008041104 */
[----:B------:R-:W-:Y:S02]  /*3a00*/  UIADD3 UR4, UPT, UPT, UR6, 0x18, URZ ;  /* 0x0000001806047890 */ /* 0x000fe4000fffe0ff */
[----:B------:R-:W-:Y:S03]  /*3a10*/  ULEA UR6, UR5, UR17, 0x8 ;  /* 0x0000001105067291 */ /* 0x000fe6000f8e40ff */
[----:B------:R-:W-:Y:S06]  /*3a20*/  UMOV UR5, UR10 ;  /* 0x0000000a00057c82 */ /* 0x000fec0008000000 */
[----:B------:R2:W-:Y:S01]  /*3a30*/  UTCQMMA.2CTA gdesc[UR6], gdesc[UR8], tmem[UR15], tmem[UR22], idesc[UR23], UP2 ;  /* 0x00ff1608060075ea */ /* 0x0005e2000920030f */
[----:B------:R-:W-:Y:S01]  /*3a40*/  UPLOP3.LUT UP2, UPT, UPT, UPT, UPT, 0x80, 0x8 ;  /* 0x000000000008789c */ /* 0x000fe20003f4f070 */
[----:B------:R2:W-:Y:S01]  /*3a50*/  UTCBAR.2CTA.MULTICAST [UR4], URZ, UR16 ;  /* 0x000000ff040073e9 */ /* 0x0005e20008200810 */
[----:B------:R-:W-:Y:S09]  /*3a60*/  BRA.U UP0, `(.L_x_72) ;  /* 0xfffffffd008c7547 */ /* 0x000ff2000b83ffff */
.L_x_69:
[----:B--2---:R-:W-:Y:S01]  /*3a70*/  UIADD3 UR4, UPT, UPT, UR19, 0x80, URZ ;  /* 0x0000008013047890 */ /* 0x004fe2000fffe0ff */
[----:B------:R-:W-:-:S08]  /*3a80*/  UMOV UR11, UR14 ;  /* 0x0000000e000b7c82 */ /* 0x000fd00008000000 */
[----:B------:R2:W-:Y:S01]  /*3a90*/  UTCBAR.2CTA.MULTICAST [UR4], URZ, UR24 ;  /* 0x000000ff040073e9 */ /* 0x0005e20008200818 */
[----:B------:R-:W-:Y:S02]  /*3aa0*/  NOP ;  /* 0x0000000000007918 */ /* 0x000fe40000000000 */
.L_x_67:
[----:B--2---:R-:W-:Y:S01]  /*3ab0*/  UIADD3 UR4, UPT, UPT, UR20, 0x1, URZ ;  /* 0x0000000114047890 */ /* 0x004fe2000fffe0ff */
[----:B------:R-:W-:-:S03]  /*3ac0*/  ISETP.NE.AND P0, PT, R8, 0x2, PT ;  /* 0x000000020800780c */ /* 0x000fc60003f05270 */
[----:B------:R-:W-:Y:S01]  /*3ad0*/  UISETP.NE.AND UP0, UPT, UR4, 0x4, UPT ;  /* 0x000000040400788c */ /* 0x000fe2000bf05270 */
[----:B-1----:R-:W-:Y:S02]  /*3ae0*/  SEL R0, RZ, 0x1, P0 ;  /* 0x00000001ff007807 */ /* 0x002fe40000000000 */
[----:B------:R-:W-:Y:S01]  /*3af0*/  SEL R8, R8, RZ, P0 ;  /* 0x000000ff08087207 */ /* 0x000fe20000000000 */
[----:B------:R-:W-:Y:S01]  /*3b00*/  USEL UR5, URZ, 0x1, UP0 ;  /* 0x00000001ff057887 */ /* 0x000fe20008000000 */
[----:B------:R-:W-:Y:S01]  /*3b10*/  LOP3.LUT R3, R3, R0, RZ, 0x3c, !PT ;  /* 0x0000000003037212 */ /* 0x000fe200078e3cff */
[----:B------:R-:W-:-:S04]  /*3b20*/  USEL UR20, UR4, URZ, UP0 ;  /* 0x000000ff04147287 */ /* 0x000fc80008000000 */
[----:B------:R-:W-:Y:S01]  /*3b30*/  LOP3.LUT R9, R9, UR5, RZ, 0x3c, !PT ;  /* 0x0000000509097c12 */ /* 0x000fe2000f8e3cff */
[----:B------:R-:W-:Y:S07]  /*3b40*/  @P1 BRA `(.L_x_73) ;  /* 0xfffffff800c41947 */ /* 0x000fee000383ffff */
[----:B------:R-:W1:Y:S01]  /*3b50*/  S2UR UR8, SR_CgaCtaId ;  /* 0x00000000000879c3 */ /* 0x000e620000008800 */
[----:B------:R-:W-:Y:S01]  /*3b60*/  ELECT P0, URZ, PT ;  /* 0x0000000000ff782f */ /* 0x000fe20003800000 */
[----:B------:R-:W-:Y:S01]  /*3b70*/  HFMA2 R0, -RZ, RZ, 0, 5.9604644775390625e-08 ;  /* 0x00000001ff007431 */ /* 0x000fe200000001ff */
[----:B------:R-:W-:-:S05]  /*3b80*/  UMOV UR4, 0x40 ;  /* 0x0000004000047882 */ /* 0x000fca0000000000 */
[----:B------:R-:W-:Y:S01]  /*3b90*/  UVIRTCOUNT.DEALLOC.SMPOOL 0x80 ;  /* 0x000000800000784c */ /* 0x000fe20000000000 */
[----:B------:R-:W-:Y:S02]  /*3ba0*/  UISETP.NE.AND UP1, UPT, UR29, URZ, UPT ;  /* 0x000000ff1d00728c */ /* 0x000fe4000bf25270 */
[----:B-1----:R-:W-:-:S09]  /*3bb0*/  ULEA UR8, UR8, UR4, 0x18 ;  /* 0x0000000408087291 */ /* 0x002fd2000f8ec0ff */
[----:B------:R1:W-:Y:S01]  /*3bc0*/  @P0 STS.U8 [UR8+0x1c], R0 ;  /* 0x00001c00ff000988 */ /* 0x0003e20008000008 */
[----:B------:R-:W-:Y:S05]  /*3bd0*/  BRA.U UP1, `(.L_x_74) ;  /* 0x0000000101a07547 */ /* 0x000fea000b800000 */
[----:B------:R-:W-:Y:S01]  /*3be0*/  UIADD3 UR7, UPT, UPT, UR13, 0xa0, URZ ;  /* 0x000000a00d077890 */ /* 0x000fe2000fffe0ff */
[----:B------:R-:W-:-:S03]  /*3bf0*/  SHF.L.U32 R3, R9, 0x1f, RZ ;  /* 0x0000001f09037819 */ /* 0x000fc600000006ff */
[----:B------:R-:W-:-:S09]  /*3c00*/  ULEA UR4, UR20, UR7, 0x3 ;  /* 0x0000000714047291 */ /* 0x000fd2000f8e18ff */
[----:B------:R-:W2:Y:S02]  /*3c10*/  SYNCS.PHASECHK.TRANS64.TRYWAIT P0, [UR4], R3 ;  /* 0x00000003ff0075a7 */ /* 0x000ea40008001104 */
[----:B--2---:R-:W-:Y:S05]  /*3c20*/  @!P0 BRA `(.L_x_75) ;  /* 0x0000005400888947 */ /* 0x004fea0003800000 */
.L_x_144:
        /* <DEDUP_REMOVED lines=9> */
.L_x_146:
        /* <DEDUP_REMOVED lines=9> */
.L_x_148:
[----:B------:R-:W-:-:S04]  /*3d50*/  UIADD3 UR4, UPT, UPT, UR4, 0x1, URZ ;  /* 0x0000000104047890 */ /* 0x000fc8000fffe0ff */
[----:B------:R-:W-:-:S04]  /*3d60*/  UISETP.NE.AND UP0, UPT, UR4, 0x4, UPT ;  /* 0x000000040400788c */ /* 0x000fc8000bf05270 */
[----:B------:R-:W-:Y:S02]  /*3d70*/  USEL UR5, URZ, 0x1, UP0 ;  /* 0x00000001ff057887 */ /* 0x000fe40008000000 */
[----:B------:R-:W-:-:S04]  /*3d80*/  USEL UR4, UR4, URZ, UP0 ;  /* 0x000000ff04047287 */ /* 0x000fc80008000000 */
[----:B------:R-:W-:Y:S01]  /*3d90*/  ULEA UR4, UR4, UR7, 0x3 ;  /* 0x0000000704047291 */ /* 0x000fe2000f8e18ff */
[----:B-1----:R-:W-:-:S04]  /*3da0*/  LOP3.LUT R3, R2, UR5, RZ, 0x3c, !PT ;  /* 0x0000000502037c12 */ /* 0x002fc8000f8e3cff */
[----:B------:R-:W-:Y:S01]  /*3db0*/  SHF.L.U32 R3, R3, 0x1f, RZ ;  /* 0x0000001f03037819 */ /* 0x000fe200000006ff */
[----:B------:R-:W-:-:S04]  /*3dc0*/  IMAD.U32 R0, RZ, RZ, UR4 ;  /* 0x00000004ff007e24 */ /* 0x000fc8000f8e00ff */
[----:B------:R1:W2:Y:S03]  /*3dd0*/  SYNCS.PHASECHK.TRANS64.TRYWAIT P0, [R0+URZ], R3 ;  /* 0x00000003000075a7 */ /* 0x0002a600080011ff */
[----:B--2---:R-:W-:Y:S05]  /*3de0*/  @!P0 NANOSLEEP.SYNCS 0x989680 ;  /* 0x009896800000895d */ /* 0x004fea0003900000 */
[----:B------:R-:W2:Y:S02]  /*3df0*/  @!P0 SYNCS.PHASECHK.TRANS64 P0, [R0+URZ], R3 ;  /* 0x00000003000085a7 */ /* 0x000ea400080010ff */
[----:B--2---:R-:W-:Y:S05]  /*3e00*/  @P0 BRA `(.L_x_78) ;  /* 0x0000000000200947 */ /* 0x004fea0003800000 */
.L_x_79:
[----:B--2---:R2:W4:Y:S02]  /*3e10*/  SYNCS.PHASECHK.TRANS64.TRYWAIT P0, [R0+URZ], R3 ;  /* 0x00000003000075a7 */ /* 0x00452400080011ff */
[----:B----4-:R-:W-:Y:S05]  /*3e20*/  @!P0 NANOSLEEP.SYNCS 0x989680 ;  /* 0x009896800000895d */ /* 0x010fea0003900000 */
[----:B------:R-:W4:Y:S02]  /*3e30*/  @!P0 SYNCS.PHASECHK.TRANS64 P0, [R0+URZ], R3 ;  /* 0x00000003000085a7 */ /* 0x000f2400080010ff */
[----:B----4-:R-:W-:Y:S05]  /*3e40*/  @!P0 BRA `(.L_x_79) ;  /* 0xfffffffc00f08947 */ /* 0x010fea000383ffff */
[----:B------:R-:W-:Y:S05]  /*3e50*/  BRA `(.L_x_78) ;  /* 0x00000000000c7947 */ /* 0x000fea0003800000 */
.L_x_74:
[----:B------:R-:W-:-:S04]  /*3e60*/  UIADD3 UR4, UPT, UPT, UR13, 0xe0, URZ ;  /* 0x000000e00d047890 */ /* 0x000fc8000fffe0ff */
[----:B------:R-:W-:-:S09]  /*3e70*/  UPRMT UR4, UR30, 0x654, UR4 ;  /* 0x000006541e047896 */ /* 0x000fd20008000004 */
[----:B------:R-:W-:Y:S03]  /*3e80*/  SYNCS.ARRIVE.TRANS64.RED.A1T0 RZ, [UR4], RZ ;  /* 0x000000ffffff79a7 */ /* 0x000fe60008100404 */
.L_x_78:
[----:B-12---:R-:W-:Y:S01]  /*3e90*/  SHF.L.U32 R3, RZ, 0x1f, RZ ;  /* 0x0000001fff037819 */ /* 0x006fe200000006ff */
[----:B------:R-:W-:Y:S01]  /*3ea0*/  UIADD3 UR4, UPT, UPT, UR13, 0xe0, URZ ;  /* 0x000000e00d047890 */ /* 0x000fe2000fffe0ff */
[----:B------:R-:W-:Y:S02]  /*3eb0*/  PLOP3.LUT P0, PT, PT, PT, UP1, 0x80, 0x8 ;  /* 0x000000000008781c */ /* 0x000fe40003f0f018 */
[----:B------:R-:W1:Y:S02]  /*3ec0*/  SYNCS.PHASECHK.TRANS64.TRYWAIT P1, [UR13+0xe0], R3 ;  /* 0x0000e003ff0075a7 */ /* 0x000e64000802110d */
[----:B-1----:R-:W-:Y:S09]  /*3ed0*/  @!P1 BRA `(.L_x_80) ;  /* 0x0000005400249947 */ /* 0x002ff20003800000 */
.L_x_150:
[----:B------:R-:W-:Y:S01]  /*3ee0*/  @!UP1 UPRMT UR4, UR30, 0x654, UR4 ;  /* 0x000006541e049896 */ /* 0x000fe20008000004 */
[----:B------:R-:W-:Y:S01]  /*3ef0*/  UMOV UR5, 0xffff ;  /* 0x0000ffff00057882 */ /* 0x000fe20000000000 */
[----:B------:R-:W-:-:S07]  /*3f00*/  UMOV UR6, 0x1 ;  /* 0x0000000100067882 */ /* 0x000fce0000000000 */
[----:B------:R-:W-:Y:S01]  /*3f10*/  @!P0 SYNCS.ARRIVE.TRANS64.RED.A1T0 RZ, [UR4], RZ ;  /* 0x000000ffffff89a7 */ /* 0x000fe20008100404 */
[----:B------:R-:W-:Y:S01]  /*3f20*/  NOP ;  /* 0x0000000000007918 */ /* 0x000fe20000000000 */
[----:B-1----:R-:W1:Y:S01]  /*3f30*/  LDS R0, [UR8+0x14] ;  /* 0x00001408ff007984 */ /* 0x002e620008000800 */
[----:B------:R-:W-:-:S04]  /*3f40*/  ULOP3.LUT UR4, UR26, 0xffff, URZ, 0xc0, !UPT ;  /* 0x0000ffff1a047892 */ /* 0x000fc8000f8ec0ff */
[----:B------:R-:W-:-:S04]  /*3f50*/  USHF.R.U32.HI UR4, URZ, 0x5, UR4 ;  /* 0x00000005ff047899 */ /* 0x000fc80008011604 */
[----:B------:R-:W-:Y:S02]  /*3f60*/  USHF.L.U32 UR5, UR5, UR4, URZ ;  /* 0x0000000405057299 */ /* 0x000fe400080006ff */
[----:B------:R-:W-:-:S04]  /*3f70*/  USHF.L.U32 UR4, UR6, UR4, URZ ;  /* 0x0000000406047299 */ /* 0x000fc800080006ff */
[----:B-1----:R-:W-:-:S04]  /*3f80*/  LOP3.LUT R0, R0, UR5, RZ, 0xc0, !PT ;  /* 0x0000000500007c12 */ /* 0x002fc8000f8ec0ff */
[----:B------:R-:W-:-:S13]  /*3f90*/  ISETP.NE.AND P0, PT, R0, UR5, PT ;  /* 0x0000000500007c0c */ /* 0x000fda000bf05270 */
[----:B------:R-:W-:Y:S05]  /*3fa0*/  @P0 BRA `(.L_x_81) ;  /* 0x0000000000580947 */ /* 0x000fea0003800000 */
[----:B------:R-:W1:Y:S02]  /*3fb0*/  LDS R0, [UR8+0x18] ;  /* 0x00001808ff007984 */ /* 0x000e640008000800 */
[----:B-1----:R-:W-:-:S04]  /*3fc0*/  LOP3.LUT R0, R0, UR4, RZ, 0xc0, !PT ;  /* 0x0000000400007c12 */ /* 0x002fc8000f8ec0ff */
[----:B------:R-:W-:-:S13]  /*3fd0*/  ISETP.NE.AND P0, PT, R0, UR4, PT ;  /* 0x0000000400007c0c */ /* 0x000fda000bf05270 */
[----:B------:R-:W-:Y:S05]  /*3fe0*/  @P0 BRA `(.L_x_82) ;  /* 0x00000000003c0947 */ /* 0x000fea0003800000 */
[----:B------:R-:W1:Y:S01]  /*3ff0*/  S2R R2, SR_LANEID ;  /* 0x0000000000027919 */ /* 0x000e620000000000 */
[----:B------:R-:W-:Y:S01]  /*4000*/  ULOP3.LUT UR5, URZ, UR5, URZ, 0x33, !UPT ;  /* 0x00000005ff057292 */ /* 0x000fe2000f8e33ff */
[----:B------:R-:W-:Y:S01]  /*4010*/  LOP3.LUT R4, RZ, UR4, RZ, 0x33, !PT ;  /* 0x00000004ff047c12 */ /* 0x000fe2000f8e33ff */
[----:B------:R-:W-:Y:S02]  /*4020*/  VOTEU.ANY UR4, UPT, PT ;  /* 0x0000000000047886 */ /* 0x000fe400038e0100 */
[----:B------:R-:W-:Y:S01]  /*4030*/  UFLO.U32 UR4, UR4 ;  /* 0x00000004000472bd */ /* 0x000fe200080e0000 */
[----:B------:R-:W2:Y:S01]  /*4040*/  REDUX UR6, R4 ;  /* 0x00000000040673c4 */ /* 0x000ea20000000000 */
[----:B------:R-:W-:-:S06]  /*4050*/  IMAD.U32 R0, RZ, RZ, UR5 ;  /* 0x00000005ff007e24 */ /* 0x000fcc000f8e00ff */
[----:B------:R4:W-:Y:S01]  /*4060*/  UTCATOMSWS.AND URZ, UR5 ;  /* 0x0000000500ff79e3 */ /* 0x0009e20008000000 */
[----:B------:R-:W3:Y:S01]  /*4070*/  REDUX UR7, R0 ;  /* 0x00000000000773c4 */ /* 0x000ee20000000000 */
[----:B-1----:R-:W-:Y:S01]  /*4080*/  ISETP.EQ.U32.AND P0, PT, R2, UR4, PT ;  /* 0x0000000402007c0c */ /* 0x002fe2000bf02070 */
[----:B--2---:R-:W-:Y:S01]  /*4090*/  IMAD.U32 R2, RZ, RZ, UR6 ;  /* 0x00000006ff027e24 */ /* 0x004fe2000f8e00ff */
[----:B---3--:R-:W-:-:S11]  /*40a0*/  MOV R3, UR7 ;  /* 0x0000000700037c02 */ /* 0x008fd60008000f00 */
[----:B------:R4:W-:Y:S04]  /*40b0*/  @P0 ATOMS.AND RZ, [UR8+0x14], R3 ;  /* 0x00001403ffff098c */ /* 0x0009e8000a800008 */
[----:B------:R4:W-:Y:S01]  /*40c0*/  @P0 ATOMS.AND RZ, [UR8+0x18], R2 ;  /* 0x00001802ffff098c */ /* 0x0009e2000a800008 */
[----:B------:R-:W-:Y:S05]  /*40d0*/  BRA `(.L_x_83) ;  /* 0x0000000000147947 */ /* 0x000fea0003800000 */
.L_x_82:
[----:B------:R-:W-:Y:S02]  /*40e0*/  MOV R2, 0x4100 ;  /* 0x0000410000027802 */ /* 0x000fe40000000f00 */
[----:B---3-5:R-:W-:Y:S05]  /*40f0*/  CALL.REL.NOINC `($__internal_0_$__cuda_sm10x_tcgen05_guardrail_trap_col_being_dealloced_not_returned_by_alloc) ;  /* 0x0000005400787944 */ /* 0x028fea0003c00000 */
[----:B------:R-:W-:Y:S05]  /*4100*/  BRA `(.L_x_83) ;  /* 0x0000000000087947 */ /* 0x000fea0003800000 */
.L_x_81:
[----:B------:R-:W-:Y:S02]  /*4110*/  MOV R2, 0x4130 ;  /* 0x0000413000027802 */ /* 0x000fe40000000f00 */
[----:B---3-5:R-:W-:Y:S05]  /*4120*/  CALL.REL.NOINC `($__internal_2_$__cuda_sm10x_tcgen05_guardrail_trap_unallocated_columns_being_dealloced) ;  /* 0x0000005400847944 */ /* 0x028fea0003c00000 */
.L_x_83:
[----:B------:R-:W-:Y:S01]  /*4130*/  NOP ;  /* 0x0000000000007918 */ /* 0x000fe20000000000 */
[----:B----4-:R-:W-:Y:S05]  /*4140*/  EXIT ;  /* 0x000000000000794d */ /* 0x010fea0003800000 */
.L_x_54:
[----:B------:R-:W-:-:S09]  /*4150*/  UISETP.NE.OR UP0, UPT, UR13, 0x3, !UP3 ;  /* 0x000000030d00788c */ /* 0x000fd2000df05670 */
[----:B------:R-:W-:Y:S05]  /*4160*/  BRA.U UP0, `(.L_x_84) ;  /* 0x0000000d007c7547 */ /* 0x000fea000b800000 */
[----:B------:R-:W1:Y:S01]  /*4170*/  LDCU UR32, c[0x0][0x370] ;  /* 0x00006e00ff2077ac */ /* 0x000e620008000800 */
[----:B------:R-:W2:Y:S01]  /*4180*/  LDC.64 R16, c[0x0][0x348] ;  /* 0x0000d200ff107b82 */ /* 0x000ea20000000a00 */
[----:B------:R-:W-:Y:S02]  /*4190*/  HFMA2 R13, -RZ, RZ, 0, 0 ;  /* 0x00000000ff0d7431 */ /* 0x000fe400000001ff */
[----:B------:R-:W-:Y:S01]  /*41a0*/  IMAD.MOV.U32 R15, RZ, RZ, 0x1 ;  /* 0x00000001ff0f7424 */ /* 0x000fe200078e00ff */
[----:B------:R-:W1:Y:S01]  /*41b0*/  LDCU.128 UR28, c[0x0][0xb10] ;  /* 0x00016200ff1c77ac */ /* 0x000e620008000c00 */
[----:B------:R-:W-:Y:S01]  /*41c0*/  IMAD.MOV.U32 R14, RZ, RZ, RZ ;  /* 0x000000ffff0e7224 */ /* 0x000fe200078e00ff */
[----:B------:R-:W-:Y:S01]  /*41d0*/  MOV R7, 0x2000 ;  /* 0x0000200000077802 */ /* 0x000fe20000000f00 */
[----:B------:R-:W3:Y:S01]  /*41e0*/  LDCU UR27, c[0x0][0x374] ;  /* 0x00006e80ff1b77ac */ /* 0x000ee20008000800 */
[----:B------:R-:W4:Y:S01]  /*41f0*/  LDC.64 R2, c[0x0][0x888] ;  /* 0x00022200ff027b82 */ /* 0x000f220000000a00 */
[----:B------:R-:W3:Y:S01]  /*4200*/  LDCU UR15, c[0x0][0xb0c] ;  /* 0x00016180ff0f77ac */ /* 0x000ee20008000800 */
[----:B------:R-:W2:Y:S06]  /*4210*/  LDCU UR38, c[0x0][0xb20] ;  /* 0x00016400ff2677ac */ /* 0x000eac0008000800 */
[----:B------:R-:W4:Y:S01]  /*4220*/  LDC.64 R4, c[0x0][0x890] ;  /* 0x00022400ff047b82 */ /* 0x000f220000000a00 */
[----:B------:R-:W2:Y:S01]  /*4230*/  LDCU UR4, c[0x0][0xb30] ;  /* 0x00016600ff0477ac */ /* 0x000ea20008000800 */
[----:B------:R-:W-:Y:S01]  /*4240*/  UMOV UR21, 0x400 ;  /* 0x0000040000157882 */ /* 0x000fe20000000000 */
[----:B-1----:R-:W-:-:S02]  /*4250*/  UIMAD.WIDE.U32 UR6, UR32, UR28, URZ ;  /* 0x0000001c200672a5 */ /* 0x002fc4000f8e00ff */
[----:B---3--:R-:W-:Y:S02]  /*4260*/  UIMAD.WIDE.U32 UR8, UR27, UR31, URZ ;  /* 0x0000001f1b0872a5 */ /* 0x008fe4000f8e00ff */
[----:B------:R-:W-:Y:S02]  /*4270*/  ULEA UR21, UR48, UR21, 0x18 ;  /* 0x0000001530157291 */ /* 0x000fe4000f8ec0ff */
[----:B------:R-:W-:Y:S02]  /*4280*/  UPLOP3.LUT UP3, UPT, UPT, UPT, UPT, 0x40, 0x4 ;  /* 0x000000000004789c */ /* 0x000fe40003f6e870 */
[----:B------:R-:W-:Y:S02]  /*4290*/  UIADD3 UR33, UPT, UPT, UR21, 0x38, URZ ;  /* 0x0000003815217890 */ /* 0x000fe4000fffe0ff */
[----:B------:R-:W-:Y:S01]  /*42a0*/  UIADD3 UR17, UPT, UPT, UR21, 0x30, URZ ;  /* 0x0000003015117890 */ /* 0x000fe2000fffe0ff */
[----:B------:R-:W-:Y:S01]  /*42b0*/  UMOV UR6, UR7 ;  /* 0x0000000700067c82 */ /* 0x000fe20008000000 */
[----:B------:R-:W-:Y:S01]  /*42c0*/  UMOV UR35, UR9 ;  /* 0x0000000900237c82 */ /* 0x000fe20008000000 */
[----:B------:R-:W-:-:S02]  /*42d0*/  UISETP.GE.AND UP0, UPT, UR42, 0x1, UPT ;  /* 0x000000012a00788c */ /* 0x000fc4000bf06270 */
[----:B------:R-:W-:Y:S01]  /*42e0*/  UISETP.NE.AND UP4, UPT, UR42, 0x1, UPT ;  /* 0x000000012a00788c */ /* 0x000fe2000bf85270 */
[----:B------:R-:W1:Y:S01]  /*42f0*/  LDCU.64 UR22, c[0x0][0xb28] ;  /* 0x00016500ff1677ac */ /* 0x000e620008000a00 */
[----:B------:R-:W-:Y:S02]  /*4300*/  UISETP.NE.AND UP6, UPT, UR15, 0x1, UPT ;  /* 0x000000010f00788c */ /* 0x000fe4000bfc5270 */
[----:B------:R-:W-:Y:S02]  /*4310*/  UISETP.NE.AND UP5, UPT, UR30, 0x1, UPT ;  /* 0x000000011e00788c */ /* 0x000fe4000bfa5270 */
[----:B------:R-:W-:Y:S02]  /*4320*/  UPRMT UR33, UR48, 0x654, UR33 ;  /* 0x0000065430217896 */ /* 0x000fe40008000021 */
[----:B------:R-:W-:Y:S02]  /*4330*/  USHF.R.U32.HI UR37, URZ, UR29, UR6 ;  /* 0x0000001dff257299 */ /* 0x000fe40008011606 */
[----:B------:R-:W-:-:S02]  /*4340*/  UPRMT UR34, UR48, 0x654, UR17 ;  /* 0x0000065430227896 */ /* 0x000fc40008000011 */
[----:B--2---:R-:W-:Y:S02]  /*4350*/  USHF.R.U32.HI UR35, URZ, UR38, UR35 ;  /* 0x00000026ff237299 */ /* 0x004fe40008011623 */
[----:B------:R-:W-:-:S11]  /*4360*/  UISETP.NE.AND UP2, UPT, UR4, 0x1, UPT ;  /* 0x000000010400788c */ /* 0x000fd6000bf45270 */
.L_x_93:
[C---:B------:R-:W-:Y:S02]  /*4370*/  LEA R12, R14.reuse, UR21, 0x3 ;  /* 0x000000150e0c7c11 */ /* 0x040fe4000f8e18ff */
[----:B------:R-:W-:Y:S02]  /*4380*/  SHF.L.U32 R9, R13, 0x1f, RZ ;  /* 0x0000001f0d097819 */ /* 0x000fe400000006ff */
[----:B------:R-:W-:Y:S02]  /*4390*/  LEA R10, R14, UR21, 0x4 ;  /* 0x000000150e0a7c11 */ /* 0x000fe4000f8e20ff */
[----:B--2---:R-:W2:Y:S02]  /*43a0*/  SYNCS.PHASECHK.TRANS64.TRYWAIT P0, [R12+URZ+0x60], R9 ;  /* 0x000060090c0075a7 */ /* 0x004ea400080011ff */
[----:B--2---:R-:W-:Y:S05]  /*43b0*/  @!P0 BRA `(.L_x_85) ;  /* 0x0000005000048947 */ /* 0x004fea0003800000 */
.L_x_151:
[----:B--2---:R-:W2:Y:S01]  /*43c0*/  LDS.128 R8, [R10+0xf0] ;  /* 0x0000f0000a087984 */ /* 0x004ea20000000c00 */
[----:B------:R-:W-:Y:S01]  /*43d0*/  UISETP.GE.AND UP0, UPT, UR42, 0x1, UPT ;  /* 0x000000012a00788c */ /* 0x000fe2000bf06270 */
[----:B------:R-:W-:Y:S01]  /*43e0*/  @!PT LDS RZ, [RZ] ;  /* 0x00000000fffff984 */ /* 0x000fe20000000800 */
[----:B------:R-:W-:Y:S01]  /*43f0*/  @!PT LDS RZ, [RZ] ;  /* 0x00000000fffff984 */ /* 0x000fe20000000800 */
[----:B------:R-:W-:Y:S01]  /*4400*/  @!PT LDS RZ, [RZ] ;  /* 0x00000000fffff984 */ /* 0x000fe20000000800 */
[----:B------:R-:W-:Y:S01]  /*4410*/  @!PT LDS RZ, [RZ] ;  /* 0x00000000fffff984 */ /* 0x000fe20000000800 */
[----:B------:R3:W-:Y:S06]  /*4420*/  MEMBAR.ALL.CTA ;  /* 0x0000000000007992 */ /* 0x0007ec0000008000 */
[----:B---3--:R-:W3:Y:S01]  /*4430*/  FENCE.VIEW.ASYNC.S ;  /* 0x00000000000073c6 */ /* 0x008ee20000000000 */
[----:B--2---:R-:W-:Y:S11]  /*4440*/  LOP3.LUT P0, RZ, R10, 0x1, RZ, 0xc0, !PT ;  /* 0x000000010aff7812 */ /* 0x004ff6000780c0ff */
[----:B------:R-:W-:Y:S02]  /*4450*/  @!UPT UIADD3 URZ, UPT, UPT, URZ, URZ, URZ ;  /* 0x000000fffffff290 */ /* 0x000fe4000fffe0ff */
[----:B---3--:R-:W-:Y:S01]  /*4460*/  VOTEU.ANY UP1, P0 ;  /* 0x0000000000ff7886 */ /* 0x008fe20000020100 */
[----:B------:R-:W-:Y:S11]  /*4470*/  PLOP3.LUT P0, PT, PT, PT, UP1, 0x80, 0x8 ;  /* 0x000000000008781c */ /* 0x000ff60003f0f018 */
[----:B------:R-:W-:Y:S02]  /*4480*/  @!UPT UIADD3 URZ, UPT, UPT, URZ, URZ, URZ ;  /* 0x000000fffffff290 */ /* 0x000fe4000fffe0ff */
[----:B------:R-:W-:Y:S02]  /*4490*/  @P0 SHF.R.U32.HI R0, RZ, 0x10, R9 ;  /* 0x00000010ff000819 */ /* 0x000fe40000011609 */
[----:B------:R-:W-:Y:S02]  /*44a0*/  @P0 MOV R6, R8 ;  /* 0x0000000800060202 */ /* 0x000fe40000000f00 */
[----:B------:R-:W-:Y:S01]  /*44b0*/  @P0 R2UR UR4, R0 ;  /* 0x00000000000402ca */ /* 0x000fe200000e0000 */
[----:B------:R-:W-:Y:S01]  /*44c0*/  VIADD R0, R12, 0x70 ;  /* 0x000000700c007836 */ /* 0x000fe20000000000 */
[----:B------:R-:W-:Y:S02]  /*44d0*/  @P0 LOP3.LUT R8, R9, 0xffff, RZ, 0xc0, !PT ;  /* 0x0000ffff09080812 */ /* 0x000fe400078ec0ff */
[----:B------:R-:W-:Y:S02]  /*44e0*/  @P0 R2UR UR6, R6 ;  /* 0x00000000060602ca */ /* 0x000fe400000e0000 */
[----:B------:R-:W-:Y:S02]  /*44f0*/  PRMT R0, RZ, 0x654, R0 ;  /* 0x00000654ff007816 */ /* 0x000fe40000000000 */
[----:B------:R-:W-:Y:S02]  /*4500*/  @P0 R2UR UR5, R8 ;  /* 0x00000000080502ca */ /* 0x000fe400000e0000 */
[----:B------:R2:W-:Y:S03]  /*4510*/  SYNCS.ARRIVE.TRANS64.RED.A1T0 RZ, [R0+URZ], RZ ;  /* 0x000000ff00ff79a7 */ /* 0x0005e600081004ff */
[----:B------:R-:W-:Y:S04]  /*4520*/  @UP1 UMOV UR26, UR4 ;  /* 0x00000004001a1c82 */ /* 0x000fe80008000000 */
[----:B------:R-:W-:Y:S04]  /*4530*/  @UP1 UMOV UR14, UR6 ;  /* 0x00000006000e1c82 */ /* 0x000fe80008000000 */
[----:B------:R-:W-:Y:S01]  /*4540*/  @UP1 UMOV UR13, UR5 ;  /* 0x00000005000d1c82 */ /* 0x000fe20008000000 */
[----:B------:R-:W-:Y:S05]  /*4550*/  BRA.U !UP0, `(.L_x_86) ;  /* 0x0000000108a47547 */ /* 0x000fea000b800000 */
[----:B------:R-:W-:Y:S02]  /*4560*/  UIMAD.WIDE.U32 UR8, UR13, UR31, URZ ;  /* 0x0000001f0d0872a5 */ /* 0x000fe4000f8e00ff */
[----:B------:R-:W-:Y:S02]  /*4570*/  UIMAD.WIDE.U32 UR10, UR14, UR28, URZ ;  /* 0x0000001c0e0a72a5 */ /* 0x000fe4000f8e00ff */
[----:B------:R-:W-:Y:S02]  /*4580*/  USEL UR4, UR27, UR35, !UP5 ;  /* 0x000000231b047287 */ /* 0x000fe4000e800000 */
[----:B------:R-:W-:Y:S02]  /*4590*/  USEL UR7, UR32, UR37, !UP6 ;  /* 0x0000002520077287 */ /* 0x000fe4000f000000 */
[----:B-1----:R-:W-:Y:S02]  /*45a0*/  UIMAD.WIDE.U32 UR18, UR4, UR22, URZ ;  /* 0x00000016041272a5 */ /* 0x002fe4000f8e00ff */
[----:B------:R-:W-:Y:S01]  /*45b0*/  UIMAD.WIDE.U32 UR24, UR7, UR22, URZ ;  /* 0x00000016071872a5 */ /* 0x000fe2000f8e00ff */
[----:B------:R-:W-:Y:S02]  /*45c0*/  UMOV UR5, UR9 ;  /* 0x0000000900057c82 */ /* 0x000fe40008000000 */
[----:B------:R-:W-:Y:S03]  /*45d0*/  USHF.R.U32.HI UR6, URZ, UR38, UR5 ;  /* 0x00000026ff067299 */ /* 0x000fe60008011605 */
[----:B------:R-:W-:Y:S01]  /*45e0*/  UMOV UR5, UR11 ;  /* 0x0000000b00057c82 */ /* 0x000fe20008000000 */
[----:B------:R-:W-:Y:S02]  /*45f0*/  USEL UR6, UR13, UR6, !UP5 ;  /* 0x000000060d067287 */ /* 0x000fe4000e800000 */
[----:B------:R-:W-:Y:S02]  /*4600*/  USHF.R.U32.HI UR8, URZ, UR29, UR5 ;  /* 0x0000001dff087299 */ /* 0x000fe40008011605 */
[----:B------:R-:W-:Y:S01]  /*4610*/  UIMAD.WIDE.U32 UR10, UR6, UR22, URZ ;  /* 0x00000016060a72a5 */ /* 0x000fe2000f8e00ff */
[----:B------:R-:W-:Y:S02]  /*4620*/  UMOV UR5, UR19 ;  /* 0x0000001300057c82 */ /* 0x000fe40008000000 */
[----:B------:R-:W-:Y:S03]  /*4630*/  @UP4 USHF.R.U32.HI UR4, URZ, UR23, UR5 ;  /* 0x00000017ff044299 */ /* 0x000fe60008011605 */
[----:B------:R-:W-:Y:S01]  /*4640*/  UMOV UR5, UR25 ;  /* 0x0000001900057c82 */ /* 0x000fe20008000000 */
[----:B------:R-:W-:Y:S02]  /*4650*/  UIMAD UR4, UR42, UR4, URZ ;  /* 0x000000042a0472a4 */ /* 0x000fe4000f8e02ff */
[----:B------:R-:W-:Y:S02]  /*4660*/  @UP4 USHF.R.U32.HI UR7, URZ, UR23, UR5 ;  /* 0x00000017ff074299 */ /* 0x000fe40008011605 */
[----:B------:R-:W-:Y:S02]  /*4670*/  USEL UR5, UR14, UR8, !UP6 ;  /* 0x000000080e057287 */ /* 0x000fe4000f000000 */
[----:B------:R-:W-:Y:S02]  /*4680*/  UIMAD UR8, UR42, UR7, URZ ;  /* 0x000000072a0872a4 */ /* 0x000fe4000f8e02ff */
[----:B------:R-:W-:Y:S03]  /*4690*/  UISETP.GE.AND UP0, UPT, UR6, UR4, UPT ;  /* 0x000000040600728c */ /* 0x000fe6000bf06270 */
[----:B------:R-:W-:Y:S01]  /*46a0*/  UMOV UR4, UR11 ;  /* 0x0000000b00047c82 */ /* 0x000fe20008000000 */
[----:B------:R-:W-:Y:S02]  /*46b0*/  UISETP.GE.OR UP0, UPT, UR5, UR8, UP0 ;  /* 0x000000080500728c */ /* 0x000fe40008706670 */
[----:B------:R-:W-:Y:S02]  /*46c0*/  USHF.R.U32.HI UR4, URZ, UR23, UR4 ;  /* 0x00000017ff047299 */ /* 0x000fe40008011604 */
[----:B------:R-:W-:Y:S02]  /*46d0*/  UIMAD.WIDE.U32 UR8, UR5, UR22, URZ ;  /* 0x00000016050872a5 */ /* 0x000fe4000f8e00ff */
[----:B------:R-:W-:Y:S04]  /*46e0*/  USEL UR10, UR6, UR4, !UP4 ;  /* 0x00000004060a7287 */ /* 0x000fe8000e000000 */
[----:B------:R-:W-:Y:S01]  /*46f0*/  UIADD3 UR11, UPT, UPT, -UR10, URZ, URZ ;  /* 0x000000ff0a0b7290 */ /* 0x000fe2000fffe1ff */
[----:B------:R-:W-:Y:S02]  /*4700*/  @!UP0 UMOV UR4, UR9 ;  /* 0x0000000900048c82 */ /* 0x000fe40008000000 */
[----:B------:R-:W-:Y:S02]  /*4710*/  @!UP0 USHF.R.U32.HI UR4, URZ, UR23, UR4 ;  /* 0x00000017ff048299 */ /* 0x000fe40008011604 */
[----:B------:R-:W-:Y:S02]  /*4720*/  UIMAD UR8, UR42, UR11, UR6 ;  /* 0x0000000b2a0872a4 */ /* 0x000fe4000f8e0206 */
[----:B------:R-:W-:Y:S04]  /*4730*/  @!UP0 USEL UR4, UR5, UR4, !UP4 ;  /* 0x0000000405048287 */ /* 0x000fe8000e000000 */
[----:B------:R-:W-:Y:S02]  /*4740*/  @!UP0 UIMAD UR8, UR7, UR8, UR4 ;  /* 0x00000008070882a4 */ /* 0x000fe4000f8e0204 */
[----:B------:R-:W-:Y:S02]  /*4750*/  @!UP0 UIADD3 UR9, UPT, UPT, UR10, -UR4, URZ ;  /* 0x800000040a098290 */ /* 0x000fe4000fffe0ff */
[----:B------:R-:W-:Y:S02]  /*4760*/  UIADD3 UR4, UPT, UPT, -UR5, URZ, URZ ;  /* 0x000000ff05047290 */ /* 0x000fe4000fffe1ff */
[----:B------:R-:W-:Y:S02]  /*4770*/  UIADD3 UR7, UPT, UPT, -UR6, URZ, URZ ;  /* 0x000000ff06077290 */ /* 0x000fe4000fffe1ff */
[----:B------:R-:W-:Y:S02]  /*4780*/  @!UP0 UIMAD UR6, UR9, UR42, UR5 ;  /* 0x0000002a090682a4 */ /* 0x000fe4000f8e0205 */
[----:B------:R-:W-:Y:S02]  /*4790*/  UIMAD UR14, UR15, UR4, UR14 ;  /* 0x000000040f0e72a4 */ /* 0x000fe4000f8e020e */
[----:B------:R-:W-:Y:S01]  /*47a0*/  UIMAD UR13, UR30, UR7, UR13 ;  /* 0x000000071e0d72a4 */ /* 0x000fe2000f8e020d */
[----:B------:R-:W-:Y:S02]  /*47b0*/  @!UP0 UMOV UR5, UR8 ;  /* 0x0000000800058c82 */ /* 0x000fe40008000000 */
[----:B------:R-:W-:Y:S02]  /*47c0*/  UIMAD UR14, UR5, UR15, UR14 ;  /* 0x0000000f050e72a4 */ /* 0x000fe4000f8e020e */
[----:B------:R-:W-:Y:S11]  /*47d0*/  UIMAD UR13, UR6, UR30, UR13 ;  /* 0x0000001e060d72a4 */ /* 0x000ff6000f8e020d */
[----:B------:R-:W-:Y:S01]  /*47e0*/  @!UPT UIADD3 URZ, UPT, UPT, URZ, URZ, URZ ;  /* 0x000000fffffff290 */ /* 0x000fe2000fffe0ff */
.L_x_86:
[----:B------:R-:W3:Y:S01]  /*47f0*/  @!UP2 LDCU.128 UR8, c[0x0][0xb10] ;  /* 0x00016200ff08a7ac */ /* 0x000ee20008000c00 */
[C---:B----4-:R-:W-:Y:S02]  /*4800*/  ISETP.NE.U32.AND P1, PT, R4.reuse, RZ, PT ;  /* 0x000000ff0400720c */ /* 0x050fe40003f25070 */
[----:B------:R-:W-:Y:S02]  /*4810*/  ISETP.NE.U32.AND P0, PT, R4, RZ, PT ;  /* 0x000000ff0400720c */ /* 0x000fe40003f05070 */
[C---:B------:R-:W-:Y:S02]  /*4820*/  ISETP.NE.AND.EX P1, PT, R5.reuse, RZ, PT, P1 ;  /* 0x000000ff0500720c */ /* 0x040fe40003f25310 */
[----:B------:R-:W-:Y:S01]  /*4830*/  ISETP.NE.AND.EX P0, PT, R5, RZ, PT, P0 ;  /* 0x000000ff0500720c */ /* 0x000fe20003f05300 */
[----:B------:R-:W4:Y:S01]  /*4840*/  @!UP2 LDCU UR5, c[0x0][0xb0c] ;  /* 0x00016180ff05a7ac */ /* 0x000f220008000800 */
[----:B------:R-:W-:Y:S01]  /*4850*/  SHF.L.U32 R9, R15, 0x1f, RZ ;  /* 0x0000001f0f097819 */ /* 0x000fe200000006ff */
[----:B------:R-:W-:Y:S02]  /*4860*/  USHF.L.U32 UR19, UR16, 0x7, URZ ;  /* 0x0000000710137899 */ /* 0x000fe400080006ff */
[----:B------:R-:W-:Y:S02]  /*4870*/  USHF.L.U32 UR18, UR20, 0x7, URZ ;  /* 0x0000000714127899 */ /* 0x000fe400080006ff */
[----:B---3--:R-:W-:Y:S07]  /*4880*/  UIMAD.WIDE.U32 UR6, UR14, UR8, URZ ;  /* 0x000000080e0672a5 */ /* 0x008fee000f8e00ff */
[----:B------:R-:W-:Y:S01]  /*4890*/  @!UP2 UMOV UR4, UR7 ;  /* 0x000000070004ac82 */ /* 0x000fe20008000000 */
[----:B----4-:R-:W-:Y:S02]  /*48a0*/  @!UP2 UISETP.NE.AND UP0, UPT, UR5, 0x1, UPT ;  /* 0x000000010500a88c */ /* 0x010fe4000bf05270 */
[----:B------:R-:W-:Y:S02]  /*48b0*/  @!UP2 USHF.R.U32.HI UR4, URZ, UR9, UR4 ;  /* 0x00000009ff04a299 */ /* 0x000fe40008011604 */
[----:B------:R-:W-:Y:S02]  /*48c0*/  UIMAD.WIDE.U32 UR6, UR13, UR11, URZ ;  /* 0x0000000b0d0672a5 */ /* 0x000fe4000f8e00ff */
[----:B------:R-:W-:Y:S02]  /*48d0*/  @!UP2 USEL UR8, UR14, UR4, !UP0 ;  /* 0x000000040e08a287 */ /* 0x000fe4000c000000 */
[----:B------:R-:W-:Y:S03]  /*48e0*/  @!UP2 UISETP.NE.AND UP0, UPT, UR10, 0x1, UPT ;  /* 0x000000010a00a88c */ /* 0x000fe6000bf05270 */
[----:B------:R-:W-:Y:S02]  /*48f0*/  @!UP2 UMOV UR6, UR7 ;  /* 0x000000070006ac82 */ /* 0x000fe40008000000 */
[----:B------:R-:W3:Y:S02]  /*4900*/  @!UP2 LDCU UR4, c[0x0][0xb20] ;  /* 0x00016400ff04a7ac */ /* 0x000ee40008000800 */
[----:B---3--:R-:W-:Y:S04]  /*4910*/  @!UP2 USHF.R.U32.HI UR6, URZ, UR4, UR6 ;  /* 0x00000004ff06a299 */ /* 0x008fe80008011606 */
[----:B------:R-:W-:Y:S04]  /*4920*/  @!UP2 USEL UR6, UR13, UR6, !UP0 ;  /* 0x000000060d06a287 */ /* 0x000fe8000c000000 */
[----:B------:R-:W-:Y:S02]  /*4930*/  @!UP2 UIADD3 UR4, UPT, UPT, -UR8, UR6, URZ ;  /* 0x000000060804a290 */ /* 0x000fe4000fffe1ff */
[----:B------:R-:W-:Y:S02]  /*4940*/  @!UP2 UIADD3 UR6, UPT, UPT, UR8, -UR6, URZ ;  /* 0x800000060806a290 */ /* 0x000fe4000fffe0ff */
[----:B------:R-:W-:Y:S02]  /*4950*/  @!UP2 UIMAD UR14, UR4, UR5, UR14 ;  /* 0x00000005040ea2a4 */ /* 0x000fe4000f8e020e */
[----:B------:R-:W-:Y:S01]  /*4960*/  @!UP2 UIMAD UR13, UR6, UR10, UR13 ;  /* 0x0000000a060da2a4 */ /* 0x000fe2000f8e020d */
[----:B------:R-:W-:Y:S11]  /*4970*/  BRA.U UP3, `(.L_x_87) ;  /* 0x0000000103107547 */ /* 0x000ff6000b800000 */
[----:B--2---:R-:W-:Y:S04]  /*4980*/  MOV R0, UR43 ;  /* 0x0000002b00007c02 */ /* 0x004fe80008000f00 */
[----:B------:R-:W-:Y:S04]  /*4990*/  SHF.L.U32 R11, R0, 0x1f, RZ ;  /* 0x0000001f000b7819 */ /* 0x000fe800000006ff */
[----:B------:R-:W2:Y:S02]  /*49a0*/  SYNCS.PHASECHK.TRANS64.TRYWAIT P2, [UR21+0x58], R11 ;  /* 0x0000580bff0075a7 */ /* 0x000ea40008041115 */
[----:B--2---:R-:W-:Y:S05]  /*49b0*/  @!P2 BRA `(.L_x_88) ;  /* 0x000000480098a947 */ /* 0x004fea0003800000 */
.L_x_87:
[----:B------:R-:W-:Y:S05]  /*49c0*/  @!P1 BRA `(.L_x_89) ;  /* 0x0000000000309947 */ /* 0x000fea0003800000 */
[----:B------:R-:W-:Y:S01]  /*49d0*/  ISETP.NE.U32.AND P1, PT, R2, RZ, PT ;  /* 0x000000ff0200720c */ /* 0x000fe20003f25070 */
[----:B------:R-:W3:Y:S01]  /*49e0*/  LDCU.64 UR4, c[0x0][0x358] ;  /* 0x00006b00ff0477ac */ /* 0x000ee20008000a00 */
[----:B------:R-:W-:Y:S02]  /*49f0*/  IMAD.MOV.U32 R158, RZ, RZ, 0x1 ;  /* 0x00000001ff9e7424 */ /* 0x000fe400078e00ff */
[----:B------:R-:W-:Y:S11]  /*4a00*/  ISETP.NE.AND.EX P1, PT, R3, RZ, PT, P1 ;  /* 0x000000ff0300720c */ /* 0x000ff60003f25310 */
[----:B------:R-:W-:Y:S02]  /*4a10*/  @!UPT UIADD3 URZ, UPT, UPT, URZ, URZ, URZ ;  /* 0x000000fffffff290 */ /* 0x000fe4000fffe0ff */
[----:B--2---:R-:W2:Y:S01]  /*4a20*/  @P1 LDC.64 R10, c[0x0][0x888] ;  /* 0x00022200ff0a1b82 */ /* 0x004ea20000000a00 */
[----:B------:R-:W-:Y:S04]  /*4a30*/  @P1 IMAD R0, R4, UR36, RZ ;  /* 0x0000002404001c24 */ /* 0x000fe8000f8e02ff */
[----:B--2---:R-:W-:Y:S04]  /*4a40*/  @P1 IMAD.WIDE R10, R0, 0x4, R10 ;  /* 0x00000004000a1825 */ /* 0x004fe800078e020a */
[----:B------:R-:W-:Y:S01]  /*4a50*/  HFMA2 R0, -RZ, RZ, 0, 5.9604644775390625e-08 ;  /* 0x00000001ff007431 */ /* 0x000fe200000001ff */
[----:B---3-5:R3:W5:Y:S04]  /*4a60*/  @P1 LDG.E R73, desc[UR4][R10.64] ;  /* 0x000000040a491981 */ /* 0x028768000c1e1900 */
[----:B------:R-:W-:Y:S01]  /*4a70*/  @!P1 PRMT R158, R0, 0x7610, R158 ;  /* 0x00007610009e9816 */ /* 0x000fe2000000009e */
[----:B---3--:R-:W4:Y:S06]  /*4a80*/  @!P1 LDC R73, c[0x0][0x880] ;  /* 0x00022000ff499b82 */ /* 0x008f2c0000000800 */
.L_x_89:
[----:B----45:R-:W-:Y:S01]  /*4a90*/  @!P0 FSETP.EQ.AND P1, PT, R73, RZ, PT ;  /* 0x000000ff4900820b */ /* 0x030fe20003f22000 */
[----:B------:R-:W-:Y:S01]  /*4aa0*/  @!UPT UIADD3 URZ, UPT, UPT, URZ, URZ, URZ ;  /* 0x000000fffffff290 */ /* 0x000fe2000fffe0ff */
[----:B------:R-:W-:Y:S11]  /*4ab0*/  @!P0 BRA `(.L_x_90) ;  /* 0x0000000000188947 */ /* 0x000ff60003800000 */
[----:B------:R-:W-:Y:S02]  /*4ac0*/  LOP3.LUT P0, RZ, R158, 0xff, RZ, 0xc0, !PT ;  /* 0x000000ff9eff7812 */ /* 0x000fe4000780c0ff */
[----:B------:R-:W-:Y:S04]  /*4ad0*/  ISETP.NE.U32.AND P1, PT, R2, RZ, PT ;  /* 0x000000ff0200720c */ /* 0x000fe80003f25070 */
[----:B------:R-:W-:Y:S04]  /*4ae0*/  ISETP.NE.AND.EX P1, PT, R3, RZ, PT, P1 ;  /* 0x000000ff0300720c */ /* 0x000fe80003f25310 */
[----:B------:R-:W-:Y:S03]  /*4af0*/  PLOP3.LUT P1, PT, P1, PT, PT, 0x8, 0x80 ;  /* 0x000000000080781c */ /* 0x000fe60000f2e170 */
[----:B------:R-:W-:Y:S11]  /*4b00*/  @P0 FSETP.EQ.AND P1, PT, R73, RZ, PT ;  /* 0x000000ff4900020b */ /* 0x000ff60003f22000 */
[----:B------:R-:W-:Y:S02]  /*4b10*/  @!UPT UIADD3 URZ, UPT, UPT, URZ, URZ, URZ ;  /* 0x000000fffffff290 */ /* 0x000fe4000fffe0ff */
.L_x_90:
[----:B------:R-:W3:Y:S01]  /*4b20*/  SYNCS.PHASECHK.TRANS64.TRYWAIT P2, [UR21+0x40], R9 ;  /* 0x00004009ff0075a7 */ /* 0x000ee20008041115 */
[----:B------:R-:W-:Y:S04]  /*4b30*/  ELECT P0, URZ, PT ;  /* 0x0000000000ff782f */ /* 0x000fe80003800000 */
[----:B------:R-:W-:Y:S11]  /*4b40*/  PLOP3.LUT P1, PT, P1, P0, PT, 0xf2, 0x2f ;  /* 0x00000000002f781c */ /* 0x000ff60000f21e72 */
[----:B------:R-:W-:Y:S02]  /*4b50*/  @!UPT UIADD3 URZ, UPT, UPT, URZ, URZ, URZ ;  /* 0x000000fffffff290 */ /* 0x000fe4000fffe0ff */
[----:B------:R-:W-:Y:S05]  /*4b60*/  @!P1 IADD3 R8, P0, PT, R16, 0x580, RZ ;  /* 0x0000058010089810 */ /* 0x000fea0007f1e0ff */
[----:B------:R-:W-:Y:S01]  /*4b70*/  @!P1 IMAD.X R6, RZ, RZ, R17, P0 ;  /* 0x000000ffff069224 */ /* 0x000fe200000e0611 */
[----:B---3--:R-:W-:Y:S07]  /*4b80*/  @!P2 BRA `(.L_x_91) ;  /* 0x00000048003ca947 */ /* 0x008fee0003800000 */
.L_x_154:
[----:B------:R-:W-:Y:S01]  /*4b90*/  @!P1 R2UR UR5, R8 ;  /* 0x00000000080592ca */ /* 0x000fe200000e0000 */
[----:B------:R-:W-:Y:S01]  /*4ba0*/  VOTEU.ALL UP0, P1 ;  /* 0x0000000000ff7886 */ /* 0x000fe20000800000 */
[----:B------:R-:W-:Y:S01]  /*4bb0*/  @!P1 R2UR UR4, R6 ;  /* 0x00000000060492ca */ /* 0x000fe200000e0000 */
[----:B--2---:R-:W-:Y:S01]  /*4bc0*/  @!P1 IMAD.MOV.U32 R0, RZ, RZ, 0x2000 ;  /* 0x00002000ff009424 */ /* 0x004fe200078e00ff */
[----:B------:R-:W-:Y:S01]  /*4bd0*/  UMOV UR6, 0x0 ;  /* 0x0000000000067882 */ /* 0x000fe20000000000 */
[----:B------:R-:W-:Y:S01]  /*4be0*/  UMOV UR7, 0x10000000 ;  /* 0x1000000000077882 */ /* 0x000fe20000000000 */
[----:B------:R-:W-:Y:S01]  /*4bf0*/  @!UP0 UIADD3 UR16, UPT, UPT, UR21, 0x200, URZ ;  /* 0x0000020015108890 */ /* 0x000fe2000fffe0ff */
[----:B------:R-:W-:Y:S01]  /*4c00*/  VIADD R14, R14, 0x1 ;  /* 0x000000010e0e7836 */ /* 0x000fe20000000000 */
[----:B------:R-:W-:Y:S01]  /*4c10*/  VOTEU.ALL UP0, P1 ;  /* 0x0000000000ff7886 */ /* 0x000fe20000800000 */
[----:B------:R-:W-:Y:S04]  /*4c20*/  UMOV UR20, UR36 ;  /* 0x0000002400147c82 */ /* 0x000fe80008000000 */
[----:B------:R-:W-:Y:S02]  /*4c30*/  IMAD.U32 R10, RZ, RZ, UR5 ;  /* 0x00000005ff0a7e24 */ /* 0x000fe4000f8e00ff */
[----:B------:R-:W-:Y:S03]  /*4c40*/  IMAD.U32 R11, RZ, RZ, UR4 ;  /* 0x00000004ff0b7e24 */ /* 0x000fe6000f8e00ff */
[----:B------:R-:W-:Y:S02]  /*4c50*/  @!P1 R2UR UR4, R10 ;  /* 0x000000000a0492ca */ /* 0x000fe400000e0000 */
[----:B------:R-:W-:Y:S11]  /*4c60*/  @!P1 R2UR UR5, R11 ;  /* 0x000000000b0592ca */ /* 0x000ff600000e0000 */
[----:B------:R-:W-:Y:S02]  /*4c70*/  @!UPT UIADD3 URZ, UPT, UPT, URZ, URZ, URZ ;  /* 0x000000fffffff290 */ /* 0x000fe4000fffe0ff */
[----:B------:R2:W-:Y:S01]  /*4c80*/  @!UP0 UTMALDG.3D [UR16], [UR4], desc[UR6] ;  /* 0x00000610040085b4 */ /* 0x0005e20008011000 */
[----:B------:R2:W-:Y:S01]  /*4c90*/  @!P1 SYNCS.ARRIVE.TRANS64.RED.A0TR RZ, [UR21+0x30], R0 ;  /* 0x00003000ffff99a7 */ /* 0x0005e20008300415 */
[----:B------:R-:W-:Y:S01]  /*4ca0*/  SYNCS.ARRIVE.TRANS64.RED.A1T0 RZ, [UR34], RZ ;  /* 0x000000ffffff79a7 */ /* 0x000fe20008100422 */
[----:B------:R-:W3:Y:S02]  /*4cb0*/  SYNCS.PHASECHK.TRANS64.TRYWAIT P0, [UR21+0x48], R9 ;  /* 0x00004809ff0075a7 */ /* 0x000ee40008001115 */
[----:B--23--:R-:W-:Y:S05]  /*4cc0*/  @!P0 BRA `(.L_x_92) ;  /* 0x0000004800048947 */ /* 0x00cfea0003800000 */
.L_x_156:
[----:B------:R-:W-:Y:S01]  /*4cd0*/  @!P1 IADD3 R6, P0, PT, R16, 0x580, RZ ;  /* 0x0000058010069810 */ /* 0x000fe20007f1e0ff */
[----:B------:R-:W-:Y:S01]  /*4ce0*/  VOTEU.ALL UP0, P1 ;  /* 0x0000000000ff7886 */ /* 0x000fe20000800000 */
[----:B------:R-:W-:Y:S01]  /*4cf0*/  UMOV UR6, 0x0 ;  /* 0x0000000000067882 */ /* 0x000fe20000000000 */
[----:B------:R-:W-:Y:S01]  /*4d00*/  UMOV UR7, 0x10000000 ;  /* 0x1000000000077882 */ /* 0x000fe20000000000 */
[----:B------:R-:W-:Y:S01]  /*4d10*/  @!P1 R2UR UR5, R6 ;  /* 0x00000000060592ca */ /* 0x000fe200000e0000 */
[----:B--2---:R-:W-:Y:S01]  /*4d20*/  @!P1 IMAD.X R0, RZ, RZ, R17, P0 ;  /* 0x000000ffff009224 */ /* 0x004fe200000e0611 */
[----:B------:R-:W-:Y:S01]  /*4d30*/  @!UP0 UIADD3 UR10, UPT, UPT, UR18, 0x40, URZ ;  /* 0x00000040120a8890 */ /* 0x000fe2000fffe0ff */
[----:B------:R-:W-:Y:S01]  /*4d40*/  ISETP.NE.AND P0, PT, R14, 0x2, PT ;  /* 0x000000020e00780c */ /* 0x000fe20003f05270 */
[----:B------:R-:W-:Y:S01]  /*4d50*/  @!UP0 UIADD3 UR8, UPT, UPT, UR21, 0x2200, URZ ;  /* 0x0000220015088890 */ /* 0x000fe2000fffe0ff */
[----:B------:R-:W-:Y:S01]  /*4d60*/  LOP3.LUT R15, R15, 0x1, RZ, 0x3c, !PT ;  /* 0x000000010f0f7812 */ /* 0x000fe200078e3cff */
[----:B------:R-:W-:Y:S01]  /*4d70*/  @!UP0 UIADD3 UR9, UPT, UPT, UR21, 0x38, URZ ;  /* 0x0000003815098890 */ /* 0x000fe2000fffe0ff */
[----:B------:R-:W-:Y:S01]  /*4d80*/  @!P1 R2UR UR4, R0 ;  /* 0x00000000000492ca */ /* 0x000fe200000e0000 */
[----:B------:R-:W-:Y:S01]  /*4d90*/  VOTEU.ALL UP0, P1 ;  /* 0x0000000000ff7886 */ /* 0x000fe20000800000 */
[----:B------:R-:W-:Y:S01]  /*4da0*/  UMOV UR11, UR19 ;  /* 0x00000013000b7c82 */ /* 0x000fe20008000000 */
[----:B------:R-:W-:Y:S01]  /*4db0*/  UMOV UR12, UR36 ;  /* 0x00000024000c7c82 */ /* 0x000fe20008000000 */
[----:B------:R-:W-:Y:S01]  /*4dc0*/  SEL R0, RZ, 0x1, P0 ;  /* 0x00000001ff007807 */ /* 0x000fe20000000000 */
[----:B------:R-:W-:Y:S01]  /*4dd0*/  UIADD3 UR20, UPT, UPT, UR13, UR59, URZ ;  /* 0x0000003b0d147290 */ /* 0x000fe2000fffe0ff */
[----:B------:R-:W-:Y:S01]  /*4de0*/  IMAD.U32 R8, RZ, RZ, UR5 ;  /* 0x00000005ff087e24 */ /* 0x000fe2000f8e00ff */
[----:B------:R-:W-:Y:S01]  /*4df0*/  SEL R14, R14, RZ, P0 ;  /* 0x000000ff0e0e7207 */ /* 0x000fe20000000000 */
[----:B------:R-:W-:Y:S01]  /*4e00*/  UIADD3 UR16, UPT, UPT, UR14, UR62, URZ ;  /* 0x0000003e0e107290 */ /* 0x000fe2000fffe0ff */
[----:B------:R-:W-:Y:S01]  /*4e10*/  LOP3.LUT R13, R13, R0, RZ, 0x3c, !PT ;  /* 0x000000000d0d7212 */ /* 0x000fe200078e3cff */
[----:B------:R-:W-:Y:S01]  /*4e20*/  UPLOP3.LUT UP3, UPT, UPT, UPT, UPT, 0x80, 0x8 ;  /* 0x000000000008789c */ /* 0x000fe20003f6f070 */
[----:B------:R-:W-:Y:S02]  /*4e30*/  UMOV UR36, UR26 ;  /* 0x0000001a00247c82 */ /* 0x000fe40008000000 */
[----:B------:R-:W-:Y:S01]  /*4e40*/  IMAD.U32 R9, RZ, RZ, UR4 ;  /* 0x00000004ff097e24 */ /* 0x000fe2000f8e00ff */
[----:B------:R-:W-:Y:S04]  /*4e50*/  @!P1 R2UR UR4, R8 ;  /* 0x00000000080492ca */ /* 0x000fe800000e0000 */
[----:B------:R-:W-:Y:S11]  /*4e60*/  @!P1 R2UR UR5, R9 ;  /* 0x00000000090592ca */ /* 0x000ff600000e0000 */
[----:B------:R-:W-:Y:S02]  /*4e70*/  @!UPT UIADD3 URZ, UPT, UPT, URZ, URZ, URZ ;  /* 0x000000fffffff290 */ /* 0x000fe4000fffe0ff */
[----:B------:R2:W-:Y:S01]  /*4e80*/  @!UP0 UTMALDG.3D [UR8], [UR4], desc[UR6] ;  /* 0x00000608040085b4 */ /* 0x0005e20008011000 */
[----:B------:R2:W-:Y:S01]  /*4e90*/  @!P1 SYNCS.ARRIVE.TRANS64.RED.A0TR RZ, [UR21+0x38], R7 ;  /* 0x00003807ffff99a7 */ /* 0x0005e20008300415 */
[----:B------:R-:W-:Y:S01]  /*4ea0*/  SYNCS.ARRIVE.TRANS64.RED.A1T0 RZ, [UR33], RZ ;  /* 0x000000ffffff79a7 */ /* 0x000fe20008100421 */
[----:B------:R-:W-:Y:S05]  /*4eb0*/  BRA.U UP1, `(.L_x_93) ;  /* 0xfffffff5012c7547 */ /* 0x000fea000b83ffff */
[----:B------:R-:W-:-:S04]  /*4ec0*/  SHF.L.U32 R3, R15, 0x1f, RZ ;  /* 0x0000001f0f037819 */ /* 0x000fc800000006ff */
[----:B------:R-:W3:Y:S02]  /*4ed0*/  SYNCS.PHASECHK.TRANS64.TRYWAIT P0, [UR21+0x40], R3 ;  /* 0x00004003ff0075a7 */ /* 0x000ee40008001115 */
[----:B---3--:R-:W-:Y:S05]  /*4ee0*/  @!P0 BRA `(.L_x_94) ;  /* 0x0000004400948947 */ /* 0x008fea0003800000 */
.L_x_158:
[----:B---3--:R-:W-:-:S07]  /*4ef0*/  MOV R0, UR21 ;  /* 0x0000001500007c02 */ /* 0x008fce0008000f00 */
.L_x_95:
[----:B---3--:R-:W-:-:S04]  /*4f00*/  SHF.L.U32 R3, R15, 0x1f, RZ ;  /* 0x0000001f0f037819 */ /* 0x008fc800000006ff */
[----:B------:R3:W4:Y:S03]  /*4f10*/  SYNCS.PHASECHK.TRANS64.TRYWAIT P0, [R0+URZ+0x48], R3 ;  /* 0x00004803000075a7 */ /* 0x00072600080011ff */
[----:B----4-:R-:W-:Y:S05]  /*4f20*/  @!P0 NANOSLEEP.SYNCS 0x989680 ;  /* 0x009896800000895d */ /* 0x010fea0003900000 */
[----:B------:R-:W4:Y:S02]  /*4f30*/  @!P0 SYNCS.PHASECHK.TRANS64 P0, [R0+URZ+0x48], R3 ;  /* 0x00004803000085a7 */ /* 0x000f2400080010ff */
[----:B-12-4-:R-:W-:Y:S05]  /*4f40*/  @P0 EXIT ;  /* 0x000000000000094d */ /* 0x016fea0003800000 */
[----:B------:R-:W-:Y:S05]  /*4f50*/  BRA `(.L_x_95) ;  /* 0xfffffffc00e87947 */ /* 0x000fea000383ffff */
.L_x_84:
[----:B------:R-:W-:-:S06]  /*4f60*/  UISETP.GE.AND UP0, UPT, UR13, 0x4, UPT ;  /* 0x000000040d00788c */ /* 0x000fcc000bf06270 */
[----:B------:R-:W-:-:S13]  /*4f70*/  PLOP3.LUT P0, PT, PT, PT, UP0, 0x80, 0x8 ;  /* 0x000000000008781c */ /* 0x000fda0003f0f008 */
[----:B------:R-:W-:Y:S05]  /*4f80*/  @!P0 EXIT ;  /* 0x000000000000894d */ /* 0x000fea0003800000 */
[----:B------:R-:W-:Y:S01]  /*4f90*/  BAR.SYNC.DEFER_BLOCKING 0x6, 0xa0 ;  /* 0x0182800000007b1d */ /* 0x000fe20000010000 */
[C---:B------:R-:W-:Y:S01]  /*4fa0*/  IMAD.SHL.U32 R4, R170.reuse, 0x40, RZ ;  /* 0x00000040aa047824 */ /* 0x040fe200078e00ff */
[C---:B------:R-:W-:Y:S01]  /*4fb0*/  LOP3.LUT R178, R170.reuse, 0x60, RZ, 0xc0, !PT ;  /* 0x00000060aab27812 */ /* 0x040fe200078ec0ff */
[C---:B------:R-:W-:Y:S01]  /*4fc0*/  IMAD.SHL.U32 R137, R170.reuse, 0x8, RZ ;  /* 0x00000008aa897824 */ /* 0x040fe200078e00ff */
[C---:B------:R-:W-:Y:S01]  /*4fd0*/  LOP3.LUT R176, R170.reuse, 0x2, RZ, 0xc0, !PT ;  /* 0x00000002aab07812 */ /* 0x040fe200078ec0ff */
[----:B------:R-:W-:Y:S01]  /*4fe0*/  IMAD.U32 R69, R170, 0x10000, RZ ;  /* 0x00010000aa457824 */ /* 0x000fe200078e00ff */
[----:B------:R-:W-:Y:S02]  /*4ff0*/  UMOV UR44, 0x400 ;  /* 0x00000400002c7882 */ /* 0x000fe40000000000 */
[----:B------:R-:W1:Y:S01]  /*5000*/  LDC.64 R156, c[0x0][0x8b0] ;  /* 0x00022c00ff9c7b82 */ /* 0x000e620000000a00 */
[----:B------:R-:W-:Y:S01]  /*5010*/  ULEA UR44, UR48, UR44, 0x18 ;  /* 0x0000002c302c7291 */ /* 0x000fe2000f8ec0ff */
[----:B------:R-:W-:Y:S01]  /*5020*/  LOP3.LUT R6, R4, 0x180, RZ, 0xc0, !PT ;  /* 0x0000018004067812 */ /* 0x000fe200078ec0ff */
[----:B------:R-:W-:Y:S01]  /*5030*/  HFMA2 R68, -RZ, RZ, 0, 0 ;  /* 0x00000000ff447431 */ /* 0x000fe200000001ff */
[----:B------:R-:W-:Y:S01]  /*5040*/  LOP3.LUT R69, R69, 0x600000, RZ, 0xc0, !PT ;  /* 0x0060000045457812 */ /* 0x000fe200078ec0ff */
[----:B------:R-:W-:Y:S01]  /*5050*/  UIADD3 UR4, UPT, UPT, UR44, 0x4200, URZ ;  /* 0x000042002c047890 */ /* 0x000fe2000fffe0ff */
[----:B------:R-:W-:Y:S01]  /*5060*/  LOP3.LUT R137, R6, 0x30, R137, 0xf8, !PT ;  /* 0x0000003006897812 */ /* 0x000fe200078ef889 */
[----:B------:R-:W-:Y:S01]  /*5070*/  IMAD.MOV.U32 R168, RZ, RZ, RZ ;  /* 0x000000ffffa87224 */ /* 0x000fe200078e00ff */
[----:B------:R-:W2:Y:S01]  /*5080*/  LDC.64 R138, c[0x0][0x8a8] ;  /* 0x00022a00ff8a7b82 */ /* 0x000ea20000000a00 */
[----:B------:R-:W-:Y:S01]  /*5090*/  LOP3.LUT R170, R170, 0x4, RZ, 0xc0, !PT ;  /* 0x00000004aaaa7812 */ /* 0x000fe200078ec0ff */
[----:B------:R-:W-:Y:S01]  /*50a0*/  IMAD.MOV.U32 R162, RZ, RZ, RZ ;  /* 0x000000ffffa27224 */ /* 0x000fe200078e00ff */
[----:B------:R-:W-:-:S02]  /*50b0*/  LOP3.LUT R137, R137, 0x1e40, R4, 0xf8, !PT ;  /* 0x00001e4089897812 */ /* 0x000fc400078ef804 */
[----:B------:R-:W-:Y:S01]  /*50c0*/  CS2R R166, SRZ ;  /* 0x0000000000a67805 */ /* 0x000fe2000001ff00 */
[----:B------:R-:W-:Y:S01]  /*50d0*/  IMAD.MOV.U32 R165, RZ, RZ, RZ ;  /* 0x000000ffffa57224 */ /* 0x000fe200078e00ff */
[----:B------:R-:W-:Y:S01]  /*50e0*/  IADD3 R169, PT, PT, -R170, 0x2, RZ ;  /* 0x00000002aaa97810 */ /* 0x000fe20007ffe1ff */
[----:B------:R-:W-:Y:S01]  /*50f0*/  IMAD.MOV R164, RZ, RZ, -R176 ;  /* 0x000000ffffa47224 */ /* 0x000fe200078e0ab0 */
[----:B------:R-:W-:Y:S01]  /*5100*/  IADD3 R171, PT, PT, R137, UR44, RZ ;  /* 0x0000002c89ab7c10 */ /* 0x000fe2000fffe0ff */
[----:B------:R-:W3:Y:S01]  /*5110*/  LDS R0, [UR44+0x110] ;  /* 0x0001102cff007984 */ /* 0x000ee20008000800 */
[----:B------:R-:W-:Y:S01]  /*5120*/  IMAD.MOV R163, RZ, RZ, -R170 ;  /* 0x000000ffffa37224 */ /* 0x000fe200078e0aaa */
[----:B------:R-:W-:Y:S01]  /*5130*/  MOV R177, UR4 ;  /* 0x0000000400b17c02 */ /* 0x000fe20008000f00 */
[----:B------:R-:W4:Y:S01]  /*5140*/  LDCU UR57, c[0x0][0x370] ;  /* 0x00006e00ff3977ac */ /* 0x000f220008000800 */
[----:B------:R-:W-:Y:S01]  /*5150*/  VIADD R171, R171, 0x200 ;  /* 0x00000200abab7836 */ /* 0x000fe20000000000 */
[----:B------:R-:W1:Y:S01]  /*5160*/  LDCU UR43, c[0x0][0xb0c] ;  /* 0x00016180ff2b77ac */ /* 0x000e620008000800 */
[----:B------:R-:W1:Y:S01]  /*5170*/  LDCU UR39, c[0x0][0xb30] ;  /* 0x00016600ff2777ac */ /* 0x000e620008000800 */
[----:B------:R-:W1:Y:S01]  /*5180*/  LDCU.64 UR46, c[0x0][0x888] ;  /* 0x00011100ff2e77ac */ /* 0x000e620008000a00 */
[----:B------:R-:W1:Y:S01]  /*5190*/  LDCU.64 UR40, c[0x0][0xb28] ;  /* 0x00016500ff2877ac */ /* 0x000e620008000a00 */
[----:B------:R-:W1:Y:S01]  /*51a0*/  LDCU.64 UR60, c[0x0][0x890] ;  /* 0x00011200ff3c77ac */ /* 0x000e620008000a00 */
[----:B------:R-:W1:Y:S01]  /*51b0*/  LDCU.128 UR52, c[0x0][0xb10] ;  /* 0x00016200ff3477ac */ /* 0x000e620008000c00 */
[----:B------:R-:W1:Y:S01]  /*51c0*/  LDCU UR56, c[0x0][0x374] ;  /* 0x00006e80ff3877ac */ /* 0x000e620008000800 */
[----:B------:R-:W-:Y:S01]  /*51d0*/  UIADD3 UR63, UPT, UPT, UR44, 0x200, URZ ;  /* 0x000002002c3f7890 */ /* 0x000fe2000fffe0ff */
[----:B-1234-:R-:W-:-:S11]  /*51e0*/  IMAD.IADD R69, R0, 0x1, R69 ;  /* 0x0000000100457824 */ /* 0x01efd600078e0245 */
.L_x_122:
[C---:B------:R-:W-:Y:S02]  /*51f0*/  LEA R3, R162.reuse, UR44, 0x3 ;  /* 0x0000002ca2037c11 */ /* 0x040fe4000f8e18ff */
[----:B------:R-:W-:Y:S02]  /*5200*/  SHF.L.U32 R0, R167, 0x1f, RZ ;  /* 0x0000001fa7007819 */ /* 0x000fe400000006ff */
[----:B------:R-:W-:Y:S02]  /*5210*/  LEA R5, R162, UR44, 0x4 ;  /* 0x0000002ca2057c11 */ /* 0x000fe4000f8e20ff */
[----:B-1----:R-:W1:Y:S02]  /*5220*/  SYNCS.PHASECHK.TRANS64.TRYWAIT P0, [R3+URZ+0x60], R0 ;  /* 0x00006000030075a7 */ /* 0x002e6400080011ff */
[----:B-1----:R-:W-:Y:S05]  /*5230*/  @!P0 BRA `(.L_x_96) ;  /* 0x0000004000d88947 */ /* 0x002fea0003800000 */
.L_x_159:
        /* <DEDUP_REMOVED lines=11> */
[----:B------:R-:W-:Y:S01]  /*52f0*/  PLOP3.LUT P0, PT, PT, PT, UP1, 0x80, 0x8 ;  /* 0x000000000008781c */ /* 0x000fe20003f0f018 */
[----:B------:R-:W-:Y:S11]  /*5300*/  UP2UR UR45, UPR, URZ, 0x2 ;  /* 0x00000002ff2d7883 */ /* 0x000ff60008000000 */
[----:B------:R-:W-:Y:S01]  /*5310*/  @!UPT UIADD3 URZ, UPT, UPT, URZ, URZ, URZ ;  /* 0x000000fffffff290 */ /* 0x000fe2000fffe0ff */
[----:B-1----:R-:W-:Y:S02]  /*5320*/  @P0 SHF.R.U32.HI R0, RZ, 0x10, R5 ;  /* 0x00000010ff000819 */ /* 0x002fe40000011605 */
        /* <DEDUP_REMOVED lines=12> */
[----:B------:R-:W2:Y:S01]  /*53f0*/  LDCU UR12, c[0x0][0xb20] ;  /* 0x00016400ff0c77ac */ /* 0x000ea20008000800 */
[----:B------:R-:W-:Y:S02]  /*5400*/  UIMAD.WIDE.U32 UR4, UR56, UR55, URZ ;  /* 0x00000037380472a5 */ /* 0x000fe4000f8e00ff */
[----:B------:R-:W-:Y:S02]  /*5410*/  UIMAD.WIDE.U32 UR6, UR57, UR52, URZ ;  /* 0x00000034390672a5 */ /* 0x000fe4000f8e00ff */
[----:B------:R-:W-:Y:S02]  /*5420*/  UISETP.NE.AND UP0, UPT, UR54, 0x1, UPT ;  /* 0x000000013600788c */ /* 0x000fe4000bf05270 */
[----:B------:R-:W-:Y:S02]  /*5430*/  UIMAD.WIDE.U32 UR8, UR37, UR55, URZ ;  /* 0x00000037250872a5 */ /* 0x000fe4000f8e00ff */
[----:B------:R-:W-:Y:S02]  /*5440*/  UIMAD.WIDE.U32 UR10, UR38, UR52, URZ ;  /* 0x00000034260a72a5 */ /* 0x000fe4000f8e00ff */
[----:B------:R-:W-:Y:S02]  /*5450*/  UISETP.NE.AND UP1, UPT, UR43, 0x1, UPT ;  /* 0x000000012b00788c */ /* 0x000fe4000bf25270 */
[----:B------:R-:W-:Y:S01]  /*5460*/  UISETP.NE.AND UP2, UPT, UR42, 0x1, UPT ;  /* 0x000000012a00788c */ /* 0x000fe2000bf45270 */
[----:B------:R-:W-:Y:S02]  /*5470*/  UMOV UR4, UR5 ;  /* 0x0000000500047c82 */ /* 0x000fe40008000000 */
[----:B--2---:R-:W-:Y:S03]  /*5480*/  USHF.R.U32.HI UR5, URZ, UR12, UR4 ;  /* 0x0000000cff057299 */ /* 0x004fe60008011604 */
[----:B------:R-:W-:Y:S02]  /*5490*/  UMOV UR4, UR7 ;  /* 0x0000000700047c82 */ /* 0x000fe40008000000 */
[----:B------:R-:W-:Y:S02]  /*54a0*/  USHF.R.U32.HI UR7, URZ, UR53, UR4 ;  /* 0x00000035ff077299 */ /* 0x000fe40008011604 */
[----:B------:R-:W-:Y:S02]  /*54b0*/  USEL UR4, UR56, UR5, !UP0 ;  /* 0x0000000538047287 */ /* 0x000fe4000c000000 */
[----:B------:R-:W-:Y:S01]  /*54c0*/  USEL UR7, UR57, UR7, !UP1 ;  /* 0x0000000739077287 */ /* 0x000fe2000c800000 */
[----:B------:R-:W-:Y:S01]  /*54d0*/  UMOV UR5, UR9 ;  /* 0x0000000900057c82 */ /* 0x000fe20008000000 */
[----:B------:R-:W-:Y:S02]  /*54e0*/  UIMAD.WIDE.U32 UR8, UR4, UR40, URZ ;  /* 0x00000028040872a5 */ /* 0x000fe4000f8e00ff */
[----:B------:R-:W-:Y:S03]  /*54f0*/  USHF.R.U32.HI UR6, URZ, UR12, UR5 ;  /* 0x0000000cff067299 */ /* 0x000fe60008011605 */
[----:B------:R-:W-:Y:S01]  /*5500*/  UMOV UR5, UR11 ;  /* 0x0000000b00057c82 */ /* 0x000fe20008000000 */
[----:B------:R-:W-:Y:S02]  /*5510*/  UIMAD.WIDE.U32 UR10, UR7, UR40, URZ ;  /* 0x00000028070a72a5 */ /* 0x000fe4000f8e00ff */
[----:B------:R-:W-:Y:S02]  /*5520*/  USHF.R.U32.HI UR12, URZ, UR53, UR5 ;  /* 0x00000035ff0c7299 */ /* 0x000fe40008011605 */
[----:B------:R-:W-:Y:S01]  /*5530*/  USEL UR6, UR37, UR6, !UP0 ;  /* 0x0000000625067287 */ /* 0x000fe2000c000000 */
[----:B------:R-:W-:Y:S02]  /*5540*/  UMOV UR5, UR9 ;  /* 0x0000000900057c82 */ /* 0x000fe40008000000 */
[----:B------:R-:W-:Y:S01]  /*5550*/  UMOV UR10, UR11 ;  /* 0x0000000b000a7c82 */ /* 0x000fe20008000000 */
[----:B------:R-:W-:Y:S02]  /*5560*/  @UP2 USHF.R.U32.HI UR4, URZ, UR41, UR5 ;  /* 0x00000029ff042299 */ /* 0x000fe40008011605 */
[----:B------:R-:W-:Y:S02]  /*5570*/  @UP2 USHF.R.U32.HI UR7, URZ, UR41, UR10 ;  /* 0x00000029ff072299 */ /* 0x000fe4000801160a */
[----:B------:R-:W-:Y:S02]  /*5580*/  UIMAD UR4, UR42, UR4, URZ ;  /* 0x000000042a0472a4 */ /* 0x000fe4000f8e02ff */
[----:B------:R-:W-:Y:S02]  /*5590*/  UIMAD.WIDE.U32 UR10, UR6, UR40, URZ ;  /* 0x00000028060a72a5 */ /* 0x000fe4000f8e00ff */
[----:B------:R-:W-:Y:S02]  /*55a0*/  USEL UR5, UR38, UR12, !UP1 ;  /* 0x0000000c26057287 */ /* 0x000fe4000c800000 */
[----:B------:R-:W-:Y:S02]  /*55b0*/  UIMAD UR8, UR42, UR7, URZ ;  /* 0x000000072a0872a4 */ /* 0x000fe4000f8e02ff */
[----:B------:R-:W-:Y:S03]  /*55c0*/  UISETP.GE.AND UP0, UPT, UR6, UR4, UPT ;  /* 0x000000040600728c */ /* 0x000fe6000bf06270 */
[----:B------:R-:W-:Y:S01]  /*55d0*/  UMOV UR4, UR11 ;  /* 0x0000000b00047c82 */ /* 0x000fe20008000000 */
[----:B------:R-:W-:Y:S02]  /*55e0*/  UISETP.GE.OR UP0, UPT, UR5, UR8, UP0 ;  /* 0x000000080500728c */ /* 0x000fe40008706670 */
[----:B------:R-:W-:Y:S02]  /*55f0*/  USHF.R.U32.HI UR4, URZ, UR41, UR4 ;  /* 0x00000029ff047299 */ /* 0x000fe40008011604 */
[----:B------:R-:W-:Y:S02]  /*5600*/  UIMAD.WIDE.U32 UR8, UR5, UR40, URZ ;  /* 0x00000028050872a5 */ /* 0x000fe4000f8e00ff */
[----:B------:R-:W-:Y:S02]  /*5610*/  USEL UR11, UR6, UR4, !UP2 ;  /* 0x00000004060b7287 */ /* 0x000fe4000d000000 */
[----:B------:R-:W-:Y:S02]  /*5620*/  UIADD3 UR8, UPT, UPT, -UR5, URZ, URZ ;  /* 0x000000ff05087290 */ /* 0x000fe4000fffe1ff */
[----:B------:R-:W-:Y:S01]  /*5630*/  UIADD3 UR10, UPT, UPT, -UR11, URZ, URZ ;  /* 0x000000ff0b0a7290 */ /* 0x000fe2000fffe1ff */
[----:B------:R-:W-:Y:S01]  /*5640*/  @!UP0 UMOV UR4, UR9 ;  /* 0x0000000900048c82 */ /* 0x000fe20008000000 */
[----:B------:R-:W-:Y:S02]  /*5650*/  UIADD3 UR9, UPT, UPT, -UR6, URZ, URZ ;  /* 0x000000ff06097290 */ /* 0x000fe4000fffe1ff */
[----:B------:R-:W-:Y:S02]  /*5660*/  @!UP0 USHF.R.U32.HI UR4, URZ, UR41, UR4 ;  /* 0x00000029ff048299 */ /* 0x000fe40008011604 */
[----:B------:R-:W-:Y:S02]  /*5670*/  UIMAD UR10, UR42, UR10, UR6 ;  /* 0x0000000a2a0a72a4 */ /* 0x000fe4000f8e0206 */
[----:B------:R-:W-:Y:S04]  /*5680*/  @!UP0 USEL UR4, UR5, UR4, !UP2 ;  /* 0x0000000405048287 */ /* 0x000fe8000d000000 */
[----:B------:R-:W-:Y:S02]  /*5690*/  @!UP0 UIMAD UR10, UR7, UR10, UR4 ;  /* 0x0000000a070a82a4 */ /* 0x000fe4000f8e0204 */
[----:B------:R-:W-:Y:S02]  /*56a0*/  @!UP0 UIADD3 UR11, UPT, UPT, UR11, -UR4, URZ ;  /* 0x800000040b0b8290 */ /* 0x000fe4000fffe0ff */
[----:B------:R-:W-:Y:S02]  /*56b0*/  UIMAD UR7, UR43, UR8, UR38 ;  /* 0x000000082b0772a4 */ /* 0x000fe4000f8e0226 */
[----:B------:R-:W-:Y:S02]  /*56c0*/  @!UP0 UIMAD UR6, UR11, UR42, UR5 ;  /* 0x0000002a0b0682a4 */ /* 0x000fe4000f8e0205 */
[----:B------:R-:W-:Y:S01]  /*56d0*/  UIMAD UR4, UR54, UR9, UR37 ;  /* 0x00000009360472a4 */ /* 0x000fe2000f8e0225 */
[----:B------:R-:W-:Y:S02]  /*56e0*/  @!UP0 UMOV UR5, UR10 ;  /* 0x0000000a00058c82 */ /* 0x000fe40008000000 */
[----:B------:R-:W-:Y:S02]  /*56f0*/  UIMAD UR38, UR5, UR43, UR7 ;  /* 0x0000002b052672a4 */ /* 0x000fe4000f8e0207 */
[----:B------:R-:W-:Y:S11]  /*5700*/  UIMAD UR37, UR6, UR54, UR4 ;  /* 0x00000036062572a4 */ /* 0x000ff6000f8e0204 */
[----:B------:R-:W-:Y:S01]  /*5710*/  @!UPT UIADD3 URZ, UPT, UPT, URZ, URZ, URZ ;  /* 0x000000fffffff290 */ /* 0x000fe2000fffe0ff */
.L_x_97:
[----:B------:R-:W-:Y:S01]  /*5720*/  UISETP.NE.AND UP0, UPT, UR39, 0x1, UPT ;  /* 0x000000012700788c */ /* 0x000fe2000bf05270 */
[----:B------:R-:W-:Y:S01]  /*5730*/  IADD3 R162, PT, PT, R162, 0x1, RZ ;  /* 0x00000001a2a27810 */ /* 0x000fe20007ffe0ff */
[----:B------:R-:W-:Y:S02]  /*5740*/  USHF.L.U32 UR50, UR16, 0x7, URZ ;  /* 0x0000000710327899 */ /* 0x000fe400080006ff */
[----:B------:R-:W-:Y:S07]  /*5750*/  USHF.L.U32 UR49, UR20, 0x7, URZ ;  /* 0x0000000714317899 */ /* 0x000fee00080006ff */
[----:B------:R-:W2:Y:S01]  /*5760*/  @!UP0 LDCU.128 UR12, c[0x0][0xb10] ;  /* 0x00016200ff0c87ac */ /* 0x000ea20008000c00 */
[----:B------:R-:W3:Y:S01]  /*5770*/  @!UP0 LDCU UR5, c[0x0][0xb0c] ;  /* 0x00016180ff0587ac */ /* 0x000ee20008000800 */
[----:B------:R-:W4:Y:S01]  /*5780*/  @!UP0 LDCU UR10, c[0x0][0xb20] ;  /* 0x00016400ff0a87ac */ /* 0x000f220008000800 */
[----:B--2---:R-:W-:Y:S02]  /*5790*/  UIMAD.WIDE.U32 UR8, UR38, UR12, URZ ;  /* 0x0000000c260872a5 */ /* 0x004fe4000f8e00ff */
[----:B------:R-:W-:Y:S02]  /*57a0*/  UIMAD.WIDE.U32 UR6, UR37, UR15, URZ ;  /* 0x0000000f250672a5 */ /* 0x000fe4000f8e00ff */
[----:B------:R-:W-:Y:S03]  /*57b0*/  @!UP0 UISETP.NE.AND UP1, UPT, UR14, 0x1, UPT ;  /* 0x000000010e00888c */ /* 0x000fe6000bf25270 */
[----:B------:R-:W-:Y:S01]  /*57c0*/  @!UP0 UMOV UR4, UR9 ;  /* 0x0000000900048c82 */ /* 0x000fe20008000000 */
[----:B---3--:R-:W-:Y:S02]  /*57d0*/  @!UP0 UISETP.NE.AND UP2, UPT, UR5, 0x1, UPT ;  /* 0x000000010500888c */ /* 0x008fe4000bf45270 */
[----:B------:R-:W-:Y:S01]  /*57e0*/  @!UP0 USHF.R.U32.HI UR4, URZ, UR13, UR4 ;  /* 0x0000000dff048299 */ /* 0x000fe20008011604 */
[----:B------:R-:W-:Y:S02]  /*57f0*/  @!UP0 UMOV UR6, UR7 ;  /* 0x0000000700068c82 */ /* 0x000fe40008000000 */
[----:B----4-:R-:W-:Y:S02]  /*5800*/  @!UP0 USHF.R.U32.HI UR6, URZ, UR10, UR6 ;  /* 0x0000000aff068299 */ /* 0x010fe40008011606 */
[----:B------:R-:W-:Y:S02]  /*5810*/  @!UP0 USEL UR7, UR38, UR4, !UP2 ;  /* 0x0000000426078287 */ /* 0x000fe4000d000000 */
[----:B------:R-:W-:Y:S04]  /*5820*/  @!UP0 USEL UR6, UR37, UR6, !UP1 ;  /* 0x0000000625068287 */ /* 0x000fe8000c800000 */
[----:B------:R-:W-:Y:S02]  /*5830*/  @!UP0 UIADD3 UR4, UPT, UPT, -UR7, UR6, URZ ;  /* 0x0000000607048290 */ /* 0x000fe4000fffe1ff */
[----:B------:R-:W-:Y:S02]  /*5840*/  @!UP0 UIADD3 UR6, UPT, UPT, UR7, -UR6, URZ ;  /* 0x8000000607068290 */ /* 0x000fe4000fffe0ff */
[----:B------:R-:W-:Y:S02]  /*5850*/  @!UP0 UIMAD UR38, UR4, UR5, UR38 ;  /* 0x00000005042682a4 */ /* 0x000fe4000f8e0226 */
[----:B------:R-:W-:Y:S02]  /*5860*/  @!UP0 UIMAD UR37, UR6, UR14, UR37 ;  /* 0x0000000e062582a4 */ /* 0x000fe4000f8e0225 */
[----:B------:R-:W-:Y:S09]  /*5870*/  ULOP3.LUT UP0, URZ, UR63, 0x1b0, URZ, 0xc0, !UPT ;  /* 0x000001b03fff7892 */ /* 0x000ff2000f80c0ff */
[----:B------:R-:W-:Y:S05]  /*5880*/  BRA.U !UP0, `(.L_x_98) ;  /* 0x0000000108407547 */ /* 0x000fea000b800000 */
[----:B------:R-:W2:Y:S01]  /*5890*/  LDCU.64 UR8, c[0x4][0x80] ;  /* 0x01001000ff0877ac */ /* 0x000ea20008000a00 */
[----:B------:R-:W-:Y:S01]  /*58a0*/  MOV R3, 0x0 ;  /* 0x0000000000037802 */ /* 0x000fe20000000f00 */
[----:B------:R-:W-:Y:S02]  /*58b0*/  HFMA2 R12, -RZ, RZ, 0, 5.9604644775390625e-08 ;  /* 0x00000001ff0c7431 */ /* 0x000fe400000001ff */
[----:B------:R-:W-:Y:S02]  /*58c0*/  IMAD.MOV.U32 R8, RZ, RZ, 0x70 ;  /* 0x00000070ff087424 */ /* 0x000fe400078e00ff */
[----:B------:R-:W-:Y:S01]  /*58d0*/  IMAD.MOV.U32 R13, RZ, RZ, RZ ;  /* 0x000000ffff0d7224 */ /* 0x000fe200078e00ff */
[----:B------:R-:W3:Y:S01]  /*58e0*/  LDCU.64 UR6, c[0x4][0x88] ;  /* 0x01001100ff0677ac */ /* 0x000ee20008000a00 */
[----:B------:R-:W4:Y:S01]  /*58f0*/  LDC.64 R2, c[0x4][R3] ;  /* 0x0100000003027b82 */ /* 0x000f220000000a00 */
[----:B------:R-:W1:Y:S01]  /*5900*/  LDCU.64 UR4, c[0x4][0x8] ;  /* 0x01000100ff0477ac */ /* 0x000e620008000a00 */
[----:B--2---:R-:W-:Y:S01]  /*5910*/  MOV R5, UR9 ;  /* 0x0000000900057c02 */ /* 0x004fe20008000f00 */
[----:B------:R-:W-:Y:S01]  /*5920*/  IMAD.U32 R4, RZ, RZ, UR8 ;  /* 0x00000008ff047e24 */ /* 0x000fe2000f8e00ff */
[----:B---3--:R-:W-:Y:S01]  /*5930*/  MOV R7, UR7 ;  /* 0x0000000700077c02 */ /* 0x008fe20008000f00 */
[----:B------:R-:W-:Y:S01]  /*5940*/  IMAD.U32 R6, RZ, RZ, UR6 ;  /* 0x00000006ff067e24 */ /* 0x000fe2000f8e00ff */
[----:B-1----:R-:W-:Y:S01]  /*5950*/  MOV R11, UR5 ;  /* 0x00000005000b7c02 */ /* 0x002fe20008000f00 */
[----:B------:R-:W-:Y:S02]  /*5960*/  IMAD.U32 R10, RZ, RZ, UR4 ;  /* 0x00000004ff0a7e24 */ /* 0x000fe4000f8e00ff */
[----:B------:R-:W-:Y:S07]  /*5970*/  LEPC R20, `(.L_x_98) ;  /* 0x000000001014794e */ /* 0x000fee0000000000 */
[----:B----45:R-:W-:Y:S05]  /*5980*/  CALL.ABS.NOINC R2 ;  /* 0x0000000002007343 */ /* 0x030fea0003c00000 */
.L_x_98:
[----:B------:R-:W-:Y:S01]  /*5990*/  LOP3.LUT P0, RZ, R177, 0x1b0, RZ, 0xc0, !PT ;  /* 0x000001b0b1ff7812 */ /* 0x000fe2000780c0ff */
[----:B------:R-:W-:Y:S11]  /*59a0*/  BSSY.RECONVERGENT B6, `(.L_x_99) ;  /* 0x0000013000067945 */ /* 0x000ff60003800200 */
[----:B------:R-:W-:Y:S01]  /*59b0*/  @!UPT UIADD3 URZ, UPT, UPT, URZ, URZ, URZ ;  /* 0x000000fffffff290 */ /* 0x000fe2000fffe0ff */
[----:B------:R-:W-:Y:S05]  /*59c0*/  @!P0 BRA `(.L_x_100) ;  /* 0x0000000000408947 */ /* 0x000fea0003800000 */
        /* <DEDUP_REMOVED lines=16> */
.L_x_100:
[----:B------:R-:W-:Y:S05]  /*5ad0*/  BSYNC.RECONVERGENT B6 ;  /* 0x0000000000067941 */ /* 0x000fea0003800200 */
.L_x_99:
[----:B------:R-:W-:Y:S01]  /*5ae0*/  R2UR UR4, R160 ;  /* 0x00000000a00472ca */ /* 0x000fe200000e0000 */
[----:B------:R-:W-:Y:S01]  /*5af0*/  UISETP.NE.U32.AND UP0, UPT, UR60, URZ, UPT ;  /* 0x000000ff3c00728c */ /* 0x000fe2000bf05070 */
[----:B------:R-:W-:Y:S02]  /*5b00*/  ISETP.NE.U32.AND P4, PT, R156, RZ, PT ;  /* 0x000000ff9c00720c */ /* 0x000fe40003f85070 */
[----:B------:R-:W-:Y:S01]  /*5b10*/  ISETP.NE.U32.AND P2, PT, RZ, UR46, PT ;  /* 0x0000002eff007c0c */ /* 0x000fe2000bf45070 */
[----:B------:R-:W-:Y:S01]  /*5b20*/  UISETP.NE.AND.EX UP1, UPT, UR61, URZ, UPT, UP0 ;  /* 0x000000ff3d00728c */ /* 0x000fe2000bf25300 */
[----:B------:R-:W-:Y:S01]  /*5b30*/  ISETP.NE.AND.EX P4, PT, R157, RZ, PT, P4 ;  /* 0x000000ff9d00720c */ /* 0x000fe20003f85340 */
[----:B------:R-:W-:Y:S01]  /*5b40*/  UPLOP3.LUT UP0, UPT, UPT, UPT, UPT, 0x40, 0x4 ;  /* 0x000000000004789c */ /* 0x000fe20003f0e870 */
[----:B------:R-:W-:Y:S05]  /*5b50*/  ISETP.NE.AND.EX P2, PT, RZ, UR47, PT, P2 ;  /* 0x0000002fff007c0c */ /* 0x000fea000bf45320 */
[----:B------:R-:W-:Y:S06]  /*5b60*/  UISETP.NE.AND UP2, UPT, UR4, URZ, UPT ;  /* 0x000000ff0400728c */ /* 0x000fec000bf45270 */
[----:B------:R-:W-:Y:S05]  /*5b70*/  PLOP3.LUT P1, PT, PT, PT, UP2, 0x80, 0x8 ;  /* 0x000000000008781c */ /* 0x000fea0003f2f028 */
[----:B------:R-:W-:Y:S06]  /*5b80*/  @UP2 UPLOP3.LUT UP0, UPT, UPT, UPT, UP1, 0x80, 0x8 ;  /* 0x000000000008289c */ /* 0x000fec0003f0f010 */
[----:B------:R-:W-:Y:S01]  /*5b90*/  PLOP3.LUT P0, PT, PT, PT, UP0, 0x80, 0x8 ;  /* 0x000000000008781c */ /* 0x000fe20003f0f008 */
[----:B------:R-:W-:Y:S01]  /*5ba0*/  @!UPT UIADD3 URZ, UPT, UPT, URZ, URZ, URZ ;  /* 0x000000fffffff290 */ /* 0x000fe2000fffe0ff */
[----:B------:R-:W-:Y:S11]  /*5bb0*/  BRA.U !UP1, `(.L_x_101) ;  /* 0x00000001093c7547 */ /* 0x000ff6000b800000 */
[----:B------:R-:W-:Y:S01]  /*5bc0*/  UISETP.NE.U32.AND UP0, UPT, UR46, URZ, UPT ;  /* 0x000000ff2e00728c */ /* 0x000fe2000bf05070 */
[----:B-1----:R-:W-:Y:S01]  /*5bd0*/  HFMA2 R0, -RZ, RZ, 0, 5.9604644775390625e-08 ;  /* 0x00000001ff007431 */ /* 0x002fe200000001ff */
[----:B------:R-:W1:Y:S01]  /*5be0*/  LDCU.64 UR8, c[0x0][0x358] ;  /* 0x00006b00ff0877ac */ /* 0x000e620008000a00 */
[----:B------:R-:W-:Y:S01]  /*5bf0*/  IMAD.MOV.U32 R158, RZ, RZ, 0x1 ;  /* 0x00000001ff9e7424 */ /* 0x000fe200078e00ff */
[----:B------:R-:W-:Y:S06]  /*5c00*/  UISETP.NE.AND.EX UP0, UPT, UR47, URZ, UPT, UP0 ;  /* 0x000000ff2f00728c */ /* 0x000fec000bf05300 */
[----:B------:R-:W-:Y:S05]  /*5c10*/  PLOP3.LUT P3, PT, PT, PT, UP0, 0x80, 0x8 ;  /* 0x000000000008781c */ /* 0x000fea0003f6f008 */
[----:B------:R-:W2:Y:S01]  /*5c20*/  @UP0 LDCU.64 UR4, c[0x0][0x888] ;  /* 0x00011100ff0407ac */ /* 0x000ea20008000a00 */
[----:B------:R-:W-:Y:S07]  /*5c30*/  @UP0 UIMAD UR6, UR36, UR60, URZ ;  /* 0x0000003c240602a4 */ /* 0x000fee000f8e02ff */
[----:B------:R-:W-:Y:S01]  /*5c40*/  @!P3 PRMT R158, R0, 0x7610, R158 ;  /* 0x00007610009eb816 */ /* 0x000fe2000000009e */
[----:B--2---:R-:W-:Y:S06]  /*5c50*/  @UP0 UIMAD.WIDE UR4, UR6, 0x4, UR4 ;  /* 0x00000004060408a5 */ /* 0x004fec000f8e0204 */
[----:B------:R-:W-:Y:S01]  /*5c60*/  IMAD.U32 R2, RZ, RZ, UR4 ;  /* 0x00000004ff027e24 */ /* 0x000fe2000f8e00ff */
[----:B------:R-:W-:Y:S04]  /*5c70*/  MOV R3, UR5 ;  /* 0x0000000500037c02 */ /* 0x000fe80008000f00 */
[----:B------:R-:W2:Y:S01]  /*5c80*/  @!UP0 LDCU UR4, c[0x0][0x880] ;  /* 0x00011000ff0487ac */ /* 0x000ea20008000800 */
[----:B-1---5:R3:W5:Y:S02]  /*5c90*/  @P3 LDG.E R73, desc[UR8][R2.64] ;  /* 0x0000000802493981 */ /* 0x022764000c1e1900 */
[----:B--23--:R-:W-:Y:S02]  /*5ca0*/  @!P3 IMAD.U32 R73, RZ, RZ, UR4 ;  /* 0x00000004ff49be24 */ /* 0x00cfe4000f8e00ff */
.L_x_101:
[----:B------:R-:W-:Y:S05]  /*5cb0*/  @!P4 BRA `(.L_x_102) ;  /* 0x000000000024c947 */ /* 0x000fea0003800000 */
[----:B------:R-:W-:Y:S01]  /*5cc0*/  ISETP.NE.U32.AND P3, PT, R138, RZ, PT ;  /* 0x000000ff8a00720c */ /* 0x000fe20003f65070 */
[----:B------:R-:W2:Y:S03]  /*5cd0*/  LDCU.64 UR4, c[0x0][0x358] ;  /* 0x00006b00ff0477ac */ /* 0x000ea60008000a00 */
[----:B------:R-:W-:Y:S11]  /*5ce0*/  ISETP.NE.AND.EX P3, PT, R139, RZ, PT, P3 ;  /* 0x000000ff8b00720c */ /* 0x000ff60003f65330 */
[----:B------:R-:W-:Y:S02]  /*5cf0*/  @!UPT UIADD3 URZ, UPT, UPT, URZ, URZ, URZ ;  /* 0x000000fffffff290 */ /* 0x000fe4000fffe0ff */
[----:B------:R-:W3:Y:S01]  /*5d00*/  @P3 LDC.64 R2, c[0x0][0x8a8] ;  /* 0x00022a00ff023b82 */ /* 0x000ee20000000a00 */
[----:B-1----:R-:W-:Y:S04]  /*5d10*/  @P3 IMAD R0, R156, UR36, RZ ;  /* 0x000000249c003c24 */ /* 0x002fe8000f8e02ff */
[----:B---3--:R-:W-:Y:S05]  /*5d20*/  @P3 IMAD.WIDE R2, R0, 0x4, R2 ;  /* 0x0000000400023825 */ /* 0x008fea00078e0202 */
[----:B--2--5:R2:W5:Y:S02]  /*5d30*/  @P3 LDG.E R70, desc[UR4][R2.64] ;  /* 0x0000000402463981 */ /* 0x024564000c1e1900 */
[----:B--2---:R-:W3:Y:S02]  /*5d40*/  @!P3 LDC R70, c[0x0][0x8a0] ;  /* 0x00022800ff46bb82 */ /* 0x004ee40000000800 */
.L_x_102:
[----:B-----5:R-:W-:Y:S01]  /*5d50*/  FSETP.NEU.AND P4, PT, R73, RZ, PT ;  /* 0x000000ff4900720b */ /* 0x020fe20003f8d000 */
[----:B------:R-:W-:Y:S01]  /*5d60*/  BSSY B1, `(.L_x_103) ;  /* 0x0000047000017945 */ /* 0x000fe20003800000 */
[----:B------:R-:W-:Y:S01]  /*5d70*/  SEL R5, RZ, 0xffffffff, P2 ;  /* 0xffffffffff057807 */ /* 0x000fe20001000000 */
[----:B------:R-:W-:Y:S01]  /*5d80*/  IMAD.MOV.U32 R186, RZ, RZ, 0x1 ;  /* 0x00000001ffba7424 */ /* 0x000fe200078e00ff */
[----:B------:R-:W-:Y:S01]  /*5d90*/  LOP3.LUT P3, RZ, R158, 0xff, RZ, 0xc0, !PT ;  /* 0x000000ff9eff7812 */ /* 0x000fe2000786c0ff */
[----:B------:R-:W-:Y:S01]  /*5da0*/  IMAD R71, R68, 0x80, R69 ;  /* 0x0000008044477824 */ /* 0x000fe200078e0245 */
[----:B-1----:R-:W-:Y:S02]  /*5db0*/  @P1 SEL R0, RZ, 0xffffffff, P4 ;  /* 0xffffffffff001807 */ /* 0x002fe40002000000 */
[----:B------:R-:W-:Y:S02]  /*5dc0*/  CS2R R154, SRZ ;  /* 0x00000000009a7805 */ /* 0x000fe4000001ff00 */
[----:B------:R-:W-:Y:S02]  /*5dd0*/  LEA R3, R166, UR44, 0x3 ;  /* 0x0000002ca6037c11 */ /* 0x000fe4000f8e18ff */
[----:B------:R-:W-:Y:S02]  /*5de0*/  CS2R R152, SRZ ;  /* 0x0000000000987805 */ /* 0x000fe4000001ff00 */
[----:B------:R-:W-:Y:S02]  /*5df0*/  @P0 SEL R0, R5, R0, !P3 ;  /* 0x0000000005000207 */ /* 0x000fe40005800000 */
[----:B------:R-:W-:Y:S02]  /*5e00*/  CS2R R150, SRZ ;  /* 0x0000000000967805 */ /* 0x000fe4000001ff00 */
[----:B------:R-:W-:Y:S02]  /*5e10*/  LEA R161, R68, UR44, 0x3 ;  /* 0x0000002c44a17c11 */ /* 0x000fe4000f8e18ff */
[----:B------:R-:W-:Y:S02]  /*5e20*/  CS2R R148, SRZ ;  /* 0x0000000000947805 */ /* 0x000fe4000001ff00 */
[----:B------:R-:W-:Y:S02]  /*5e30*/  @P1 LOP3.LUT R0, R0, 0x1, RZ, 0xc0, !PT ;  /* 0x0000000100001812 */ /* 0x000fe400078ec0ff */
[----:B------:R-:W-:Y:S02]  /*5e40*/  CS2R R146, SRZ ;  /* 0x0000000000927805 */ /* 0x000fe4000001ff00 */
[----:B------:R-:W-:Y:S02]  /*5e50*/  SHF.L.U32 R4, R168, 0x1f, RZ ;  /* 0x0000001fa8047819 */ /* 0x000fe400000006ff */
[----:B------:R-:W-:Y:S02]  /*5e60*/  CS2R R144, SRZ ;  /* 0x0000000000907805 */ /* 0x000fe4000001ff00 */
[----:B------:R-:W-:Y:S02]  /*5e70*/  ISETP.NE.U32.OR P6, PT, R0, 0x1, !P1 ;  /* 0x000000010000780c */ /* 0x000fe40004fc5470 */
[----:B------:R-:W-:Y:S02]  /*5e80*/  CS2R R142, SRZ ;  /* 0x00000000008e7805 */ /* 0x000fe4000001ff00 */
[----:B------:R-:W-:Y:S02]  /*5e90*/  PLOP3.LUT P2, PT, PT, PT, UP1, 0x80, 0x8 ;  /* 0x000000000008781c */ /* 0x000fe40003f4f018 */
[----:B------:R-:W-:Y:S02]  /*5ea0*/  CS2R R140, SRZ ;  /* 0x00000000008c7805 */ /* 0x000fe4000001ff00 */
[----:B------:R-:W-:Y:S02]  /*5eb0*/  SEL R0, RZ, 0xffffffff, P4 ;  /* 0xffffffffff007807 */ /* 0x000fe40002000000 */
[----:B------:R-:W-:Y:S03]  /*5ec0*/  P2R R172, PR, RZ, 0x40 ;  /* 0x00000040ffac7803 */ /* 0x000fe60000000000 */
[----:B------:R-:W-:Y:S04]  /*5ed0*/  @P6 SHF.L.U32 R2, R165, 0x1f, RZ ;  /* 0x0000001fa5026819 */ /* 0x000fe800000006ff */
[----:B------:R-:W-:Y:S01]  /*5ee0*/  @P2 SEL R0, R5, R0, !P3 ;  /* 0x0000000005002207 */ /* 0x000fe20005800000 */
[----:B------:R-:W1:Y:S03]  /*5ef0*/  @P6 SYNCS.PHASECHK.TRANS64.TRYWAIT P1, [R3+URZ+0x30], R2 ;  /* 0x00003002030065a7 */ /* 0x000e6600080211ff */
[----:B------:R-:W-:Y:S04]  /*5f00*/  LOP3.LUT R0, R0, 0x1, RZ, 0xc0, !PT ;  /* 0x0000000100007812 */ /* 0x000fe800078ec0ff */
[----:B------:R-:W-:Y:S04]  /*5f10*/  ISETP.NE.U32.AND P5, PT, R0, 0x1, PT ;  /* 0x000000010000780c */ /* 0x000fe80003fa5070 */
[----:B------:R-:W-:Y:S01]  /*5f20*/  P2R R187, PR, RZ, 0x20 ;  /* 0x00000020ffbb7803 */ /* 0x000fe20000000000 */
[----:B------:R2:W4:Y:S01]  /*5f30*/  SYNCS.PHASECHK.TRANS64.TRYWAIT P0, [R161+URZ+0x80], R4 ;  /* 0x00008004a10075a7 */ /* 0x00052200080011ff */
[----:B-1----:R-:W-:Y:S01]  /*5f40*/  @P6 SEL R186, RZ, 0x1, !P1 ;  /* 0x00000001ffba6807 */ /* 0x002fe20004800000 */
[----:B--2---:R-:W-:Y:S06]  /*5f50*/  @!P6 BRA `(.L_x_104) ;  /* 0x00000000009ce947 */ /* 0x004fec0003800000 */
[----:B------:R-:W-:Y:S01]  /*5f60*/  @P5 IMAD R7, R166, 0x2000, R171 ;  /* 0x00002000a6075824 */ /* 0x000fe200078e02ab */
[----:B------:R-:W1:Y:S01]  /*5f70*/  S2R R0, SR_CgaCtaId ;  /* 0x0000000000007919 */ /* 0x000e620000008800 */
[----:B------:R-:W-:Y:S01]  /*5f80*/  ISETP.NE.AND P1, PT, R186, RZ, PT ;  /* 0x000000ffba00720c */ /* 0x000fe20003f25270 */
[----:B------:R-:W-:Y:S01]  /*5f90*/  BSSY B0, `(.L_x_105) ;  /* 0x0000010000007945 */ /* 0x000fe20003800000 */
[--C-:B------:R-:W-:Y:S01]  /*5fa0*/  @P5 IMAD R8, R176, -0x10, R7.reuse ;  /* 0xfffffff0b0085824 */ /* 0x100fe200078e0207 */
[----:B------:R-:W-:Y:S01]  /*5fb0*/  CS2R R142, SRZ ;  /* 0x00000000008e7805 */ /* 0x000fe2000001ff00 */
[----:B------:R-:W-:Y:S01]  /*5fc0*/  @P5 IMAD R6, R170, -0x10, R7 ;  /* 0xfffffff0aa065824 */ /* 0x000fe200078e0207 */
[----:B------:R-:W-:Y:S01]  /*5fd0*/  CS2R R140, SRZ ;  /* 0x00000000008c7805 */ /* 0x000fe2000001ff00 */
[----:B------:R-:W-:Y:S01]  /*5fe0*/  @P5 IMAD R5, R169, 0x10, R8 ;  /* 0x00000010a9055824 */ /* 0x000fe200078e0208 */
[----:B------:R-:W-:Y:S02]  /*5ff0*/  CS2R R150, SRZ ;  /* 0x0000000000967805 */ /* 0x000fe4000001ff00 */
[----:B------:R-:W-:Y:S02]  /*6000*/  CS2R R148, SRZ ;  /* 0x0000000000947805 */ /* 0x000fe4000001ff00 */
[----:B------:R-:W-:Y:S02]  /*6010*/  CS2R R146, SRZ ;  /* 0x0000000000927805 */ /* 0x000fe4000001ff00 */
[----:B------:R-:W-:Y:S02]  /*6020*/  CS2R R144, SRZ ;  /* 0x0000000000907805 */ /* 0x000fe4000001ff00 */
[----:B------:R-:W-:Y:S02]  /*6030*/  CS2R R154, SRZ ;  /* 0x00000000009a7805 */ /* 0x000fe4000001ff00 */
[----:B------:R-:W-:Y:S01]  /*6040*/  CS2R R152, SRZ ;  /* 0x0000000000987805 */ /* 0x000fe2000001ff00 */
[----:B------:R-:W-:Y:S06]  /*6050*/  @P1 BRA `(.L_x_106) ;  /* 0x00000000000c1947 */ /* 0x000fec0003800000 */
[----:B------:R-:W-:Y:S04]  /*6060*/  SHF.L.U32 R2, R165, 0x1f, RZ ;  /* 0x0000001fa5027819 */ /* 0x000fe800000006ff */
[----:B------:R-:W2:Y:S02]  /*6070*/  SYNCS.PHASECHK.TRANS64.TRYWAIT P1, [R3+URZ+0x30], R2 ;  /* 0x00003002030075a7 */ /* 0x000ea400080211ff */
[----:B--2---:R-:W-:Y:S05]  /*6080*/  @!P1 BRA `(.L_x_107) ;  /* 0x0000003400589947 */ /* 0x004fea0003800000 */
.L_x_106:
[----:B------:R-:W-:Y:S05]  /*6090*/  BSYNC B0 ;  /* 0x0000000000007941 */ /* 0x000fea0003800000 */
.L_x_105:
[----:B------:R-:W-:Y:S01]  /*60a0*/  ISETP.NE.AND P1, PT, R187, RZ, PT ;  /* 0x000000ffbb00720c */ /* 0x000fe20003f25270 */
[----:B--2---:R-:W-:Y:S02]  /*60b0*/  VIADD R3, R3, 0x40 ;  /* 0x0000004003037836 */ /* 0x004fe40000000000 */
[----:B------:R-:W-:Y:S03]  /*60c0*/  VIADD R166, R166, 0x1 ;  /* 0x00000001a6a67836 */ /* 0x000fe60000000000 */
[----:B-1----:R-:W-:Y:S07]  /*60d0*/  PRMT R0, R0, 0x654, R3 ;  /* 0x0000065400007816 */ /* 0x002fee0000000003 */
[----:B------:R1:W2:Y:S04]  /*60e0*/  @P1 LDS.128 R140, [R7] ;  /* 0x00000000078c1984 */ /* 0x0002a80000000c00 */
[----:B------:R1:W1:Y:S04]  /*60f0*/  @P1 LDS.128 R148, [R6+0x20] ;  /* 0x0000200006941984 */ /* 0x0002680000000c00 */
[----:B------:R1:W1:Y:S04]  /*6100*/  @P1 LDS.128 R144, [R8+0x10] ;  /* 0x0000100008901984 */ /* 0x0002680000000c00 */
[----:B------:R1:W1:Y:S01]  /*6110*/  @P1 LDS.128 R152, [R5+0x10] ;  /* 0x0000100005981984 */ /* 0x0002620000000c00 */
[C---:B------:R-:W-:Y:S01]  /*6120*/  ISETP.NE.AND P1, PT, R166.reuse, 0x2, PT ;  /* 0x00000002a600780c */ /* 0x040fe20003f25270 */
[----:B------:R-:W-:Y:S01]  /*6130*/  @!PT LDS RZ, [RZ] ;  /* 0x00000000fffff984 */ /* 0x000fe20000000800 */
[----:B------:R-:W-:Y:S01]  /*6140*/  @!PT LDS RZ, [RZ] ;  /* 0x00000000fffff984 */ /* 0x000fe20000000800 */
[----:B------:R-:W-:Y:S01]  /*6150*/  @!PT LDS RZ, [RZ] ;  /* 0x00000000fffff984 */ /* 0x000fe20000000800 */
[----:B------:R-:W-:Y:S01]  /*6160*/  @!PT LDS RZ, [RZ] ;  /* 0x00000000fffff984 */ /* 0x000fe20000000800 */
[----:B------:R5:W-:Y:S06]  /*6170*/  MEMBAR.ALL.CTA ;  /* 0x0000000000007992 */ /* 0x000bec0000008000 */
[----:B-----5:R-:W5:Y:S01]  /*6180*/  FENCE.VIEW.ASYNC.S ;  /* 0x00000000000073c6 */ /* 0x020f620000000000 */
[----:B------:R-:W-:Y:S01]  /*6190*/  SEL R166, R166, RZ, P1 ;  /* 0x000000ffa6a67207 */ /* 0x000fe20000800000 */
[----:B-----5:R5:W-:Y:S02]  /*61a0*/  SYNCS.ARRIVE.TRANS64.RED.A1T0 RZ, [R0+URZ], RZ ;  /* 0x000000ff00ff79a7 */ /* 0x020be400081004ff */
[----:B-----5:R-:W-:Y:S04]  /*61b0*/  SEL R0, RZ, 0x1, P1 ;  /* 0x00000001ff007807 */ /* 0x020fe80000800000 */
[----:B--2---:R-:W-:Y:S02]  /*61c0*/  LOP3.LUT R165, R165, R0, RZ, 0x3c, !PT ;  /* 0x00000000a5a57212 */ /* 0x004fe400078e3cff */
.L_x_104:
[----:B------:R-:W-:Y:S05]  /*61d0*/  BSYNC B1 ;  /* 0x0000000000017941 */ /* 0x000fea0003800000 */
.L_x_103:
[----:B------:R-:W-:Y:S04]  /*61e0*/  SHF.R.U32.HI R0, RZ, 0x15, R71 ;  /* 0x00000015ff007819 */ /* 0x000fe80000011647 */
[----:B------:R-:W-:Y:S01]  /*61f0*/  LOP3.LUT P1, RZ, R0, 0x3, R159, 0x48, !PT ;  /* 0x0000000300ff7812 */ /* 0x000fe2000782489f */
[----:B------:R-:W-:Y:S01]  /*6200*/  @!UPT UIADD3 URZ, UPT, UPT, URZ, URZ, URZ ;  /* 0x000000fffffff290 */ /* 0x000fe2000fffe0ff */
[----:B----4-:R-:W-:Y:S11]  /*6210*/  @P0 BRA `(.L_x_108) ;  /* 0x0000000000080947 */ /* 0x010ff60003800000 */
[----:B------:R-:W2:Y:S02]  /*6220*/  SYNCS.PHASECHK.TRANS64.TRYWAIT P0, [R161+URZ+0x80], R4 ;  /* 0x00008004a10075a7 */ /* 0x000ea400080011ff */
[----:B--2---:R-:W-:Y:S05]  /*6230*/  @!P0 BRA `(.L_x_109) ;  /* 0x0000003400008947 */ /* 0x004fea0003800000 */
.L_x_108:
[----:B------:R-:W-:Y:S04]  /*6240*/  BSSY.RECONVERGENT B6, `(.L_x_110) ;  /* 0x0000012000067945 */ /* 0x000fe80003800200 */
[----:B------:R-:W-:Y:S05]  /*6250*/  @!P1 BRA `(.L_x_111) ;  /* 0x0000000000409947 */ /* 0x000fea0003800000 */
[----:B------:R-:W4:Y:S01]  /*6260*/  LDCU.64 UR8, c[0x4][0x70] ;  /* 0x01000e00ff0877ac */ /* 0x000f220008000a00 */
[----:B------:R-:W-:Y:S01]  /*6270*/  MOV R3, 0x0 ;  /* 0x0000000000037802 */ /* 0x000fe20000000f00 */
[----:B------:R-:W-:Y:S02]  /*6280*/  HFMA2 R12, -RZ, RZ, 0, 5.9604644775390625e-08 ;  /* 0x00000001ff0c7431 */ /* 0x000fe400000001ff */
[----:B-1----:R-:W-:Y:S02]  /*6290*/  IMAD.MOV.U32 R8, RZ, RZ, 0x192 ;  /* 0x00000192ff087424 */ /* 0x002fe400078e00ff */
[----:B------:R-:W-:Y:S01]  /*62a0*/  IMAD.MOV.U32 R13, RZ, RZ, RZ ;  /* 0x000000ffff0d7224 */ /* 0x000fe200078e00ff */
[----:B------:R-:W1:Y:S01]  /*62b0*/  LDCU.64 UR6, c[0x4][0x78] ;  /* 0x01000f00ff0677ac */ /* 0x000e620008000a00 */
[----:B------:R-:W3:Y:S01]  /*62c0*/  LDC.64 R2, c[0x4][R3] ;  /* 0x0100000003027b82 */ /* 0x000ee20000000a00 */
[----:B------:R-:W5:Y:S01]  /*62d0*/  LDCU.64 UR4, c[0x4][0x10] ;  /* 0x01000200ff0477ac */ /* 0x000f620008000a00 */
[----:B----4-:R-:W-:Y:S01]  /*62e0*/  MOV R5, UR9 ;  /* 0x0000000900057c02 */ /* 0x010fe20008000f00 */
[----:B--2---:R-:W-:Y:S01]  /*62f0*/  IMAD.U32 R4, RZ, RZ, UR8 ;  /* 0x00000008ff047e24 */ /* 0x004fe2000f8e00ff */
[----:B-1----:R-:W-:Y:S01]  /*6300*/  MOV R7, UR7 ;  /* 0x0000000700077c02 */ /* 0x002fe20008000f00 */
[----:B------:R-:W-:Y:S01]  /*6310*/  IMAD.U32 R6, RZ, RZ, UR6 ;  /* 0x00000006ff067e24 */ /* 0x000fe2000f8e00ff */
[----:B-----5:R-:W-:Y:S01]  /*6320*/  MOV R11, UR5 ;  /* 0x00000005000b7c02 */ /* 0x020fe20008000f00 */
[----:B------:R-:W-:Y:S02]  /*6330*/  IMAD.U32 R10, RZ, RZ, UR4 ;  /* 0x00000004ff0a7e24 */ /* 0x000fe4000f8e00ff */
[----:B------:R-:W-:Y:S07]  /*6340*/  LEPC R20, `(.L_x_111) ;  /* 0x000000001014794e */ /* 0x000fee0000000000 */
[----:B---3--:R-:W-:Y:S05]  /*6350*/  CALL.ABS.NOINC R2 ;  /* 0x0000000002007343 */ /* 0x008fea0003c00000 */
.L_x_111:
[----:B------:R-:W-:Y:S05]  /*6360*/  BSYNC.RECONVERGENT B6 ;  /* 0x0000000000067941 */ /* 0x000fea0003800200 */
.L_x_110:
[-C--:B------:R-:W-:Y:S01]  /*6370*/  F2FP.F16.E5M2.UNPACK_B R74, R140.reuse ;  /* 0x0000008cff4a723e */ /* 0x080fe200020004ff */
[----:B------:R-:W-:Y:S05]  /*6380*/  WARPSYNC.ALL ;  /* 0x0000000000007948 */ /* 0x000fea0003800000 */
[----:B------:R-:W-:Y:S01]  /*6390*/  R2UR UR4, R71 ;  /* 0x00000000470472ca */ /* 0x000fe200000e0000 */
[--C-:B------:R-:W-:Y:S01]  /*63a0*/  HADD2.F32 R72, -RZ, R74.reuse.H0_H0 ;  /* 0x2000004aff487230 */ /* 0x100fe20000004100 */
[----:B------:R-:W-:Y:S01]  /*63b0*/  F2FP.F16.E5M2.UNPACK_B R76, R140.H1 ;  /* 0x0000008cff4c723e */ /* 0x000fe200030004ff */
[----:B------:R-:W-:Y:S01]  /*63c0*/  HADD2.F32 R75, -RZ, R74.H1_H1 ;  /* 0x3000004aff4b7230 */ /* 0x000fe20000004100 */
[-C--:B------:R-:W-:Y:S01]  /*63d0*/  F2FP.F16.E5M2.UNPACK_B R78, R141.reuse ;  /* 0x0000008dff4e723e */ /* 0x080fe200020004ff */
[----:B------:R-:W-:Y:S01]  /*63e0*/  BSSY.RECONVERGENT B0, `(.L_x_112) ;  /* 0x000011d000007945 */ /* 0x000fe20003800200 */
[----:B------:R-:W-:Y:S01]  /*63f0*/  F2FP.F16.E5M2.UNPACK_B R80, R141.H1 ;  /* 0x0000008dff50723e */ /* 0x000fe200030004ff */
[----:B------:R-:W-:Y:S01]  /*6400*/  HADD2.F32 R74, -RZ, R76.H0_H0 ;  /* 0x2000004cff4a7230 */ /* 0x000fe20000004100 */
[-C--:B------:R-:W-:Y:S01]  /*6410*/  F2FP.F16.E5M2.UNPACK_B R82, R142.reuse ;  /* 0x0000008eff52723e */ /* 0x080fe200020004ff */
[--C-:B------:R-:W-:Y:S01]  /*6420*/  HADD2.F32 R77, -RZ, R78.reuse.H0_H0 ;  /* 0x2000004eff4d7230 */ /* 0x100fe20000004100 */
[----:B------:R-:W-:Y:S01]  /*6430*/  F2FP.F16.E5M2.UNPACK_B R84, R142.H1 ;  /* 0x0000008eff54723e */ /* 0x000fe200030004ff */
[----:B------:R-:W-:Y:S01]  /*6440*/  HADD2.F32 R78, -RZ, R78.H1_H1 ;  /* 0x3000004eff4e7230 */ /* 0x000fe20000004100 */
[-C--:B------:R-:W-:Y:S01]  /*6450*/  F2FP.F16.E5M2.UNPACK_B R86, R143.reuse ;  /* 0x0000008fff56723e */ /* 0x080fe200020004ff */
[----:B-12---:R-:W3:Y:S01]  /*6460*/  LDTM.x64 R4, tmem[UR4] ;  /* 0x00000004000479ee */ /* 0x006ee20008340000 */
[----:B------:R-:W-:Y:S01]  /*6470*/  F2FP.F16.E5M2.UNPACK_B R88, R143.H1 ;  /* 0x0000008fff58723e */ /* 0x000fe200030004ff */
[----:B------:R-:W-:Y:S01]  /*6480*/  HADD2.F32 R76, -RZ, R76.H1_H1 ;  /* 0x3000004cff4c7230 */ /* 0x000fe20000004100 */
[-C--:B------:R-:W-:Y:S01]  /*6490*/  F2FP.F16.E5M2.UNPACK_B R90, R144.reuse ;  /* 0x00000090ff5a723e */ /* 0x080fe200020004ff */
[----:B------:R-:W-:Y:S01]  /*64a0*/  HADD2.F32 R79, -RZ, R80.H0_H0 ;  /* 0x20000050ff4f7230 */ /* 0x000fe20000004100 */
[----:B------:R-:W-:Y:S01]  /*64b0*/  F2FP.F16.E5M2.UNPACK_B R92, R144.H1 ;  /* 0x00000090ff5c723e */ /* 0x000fe200030004ff */
[--C-:B------:R-:W-:Y:S01]  /*64c0*/  HADD2.F32 R81, -RZ, R82.reuse.H0_H0 ;  /* 0x20000052ff517230 */ /* 0x100fe20000004100 */
[----:B------:R-:W-:Y:S01]  /*64d0*/  ISETP.NE.AND P6, PT, R172, RZ, PT ;  /* 0x000000ffac00720c */ /* 0x000fe20003fc5270 */
[----:B------:R-:W-:Y:S01]  /*64e0*/  HADD2.F32 R82, -RZ, R82.H1_H1 ;  /* 0x30000052ff527230 */ /* 0x000fe20000004100 */
[----:B------:R-:W-:Y:S01]  /*64f0*/  SHF.L.U32 R196, R164, 0x4, RZ ;  /* 0x00000004a4c47819 */ /* 0x000fe200000006ff */
[--C-:B------:R-:W-:Y:S01]  /*6500*/  HADD2.F32 R85, -RZ, R86.reuse.H0_H0 ;  /* 0x20000056ff557230 */ /* 0x100fe20000004100 */
[----:B------:R-:W-:Y:S01]  /*6510*/  SHF.L.U32 R200, R163, 0x4, RZ ;  /* 0x00000004a3c87819 */ /* 0x000fe200000006ff */
[----:B------:R-:W-:Y:S01]  /*6520*/  HADD2.F32 R86, -RZ, R86.H1_H1 ;  /* 0x30000056ff567230 */ /* 0x000fe20000004100 */
[C---:B------:R-:W-:Y:S01]  /*6530*/  IADD3 R179, PT, PT, R171.reuse, R196, RZ ;  /* 0x000000c4abb37210 */ /* 0x040fe20007ffe0ff */
[--C-:B------:R-:W-:Y:S01]  /*6540*/  HADD2.F32 R89, -RZ, R90.reuse.H0_H0 ;  /* 0x2000005aff597230 */ /* 0x100fe20000004100 */
[----:B------:R-:W-:Y:S01]  /*6550*/  IADD3 R185, PT, PT, R171, R200, RZ ;  /* 0x000000c8abb97210 */ /* 0x000fe20007ffe0ff */
[----:B------:R-:W-:Y:S01]  /*6560*/  HADD2.F32 R90, -RZ, R90.H1_H1 ;  /* 0x3000005aff5a7230 */ /* 0x000fe20000004100 */
[----:B------:R-:W-:Y:S01]  /*6570*/  SHF.L.U32 R198, R169, 0x4, RZ ;  /* 0x00000004a9c67819 */ /* 0x000fe200000006ff */
[----:B------:R-:W-:Y:S01]  /*6580*/  HADD2.F32 R80, -RZ, R80.H1_H1 ;  /* 0x30000050ff507230 */ /* 0x000fe20000004100 */
[----:B------:R-:W-:Y:S01]  /*6590*/  F2FP.F16.E5M2.UNPACK_B R94, R145 ;  /* 0x00000091ff5e723e */ /* 0x000fe200020004ff */
[--C-:B------:R-:W-:Y:S01]  /*65a0*/  HADD2.F32 R83, -RZ, R84.reuse.H0_H0 ;  /* 0x20000054ff537230 */ /* 0x100fe20000004100 */
[----:B------:R-:W-:Y:S01]  /*65b0*/  IADD3 R184, PT, PT, R198, R179, RZ ;  /* 0x000000b3c6b87210 */ /* 0x000fe20007ffe0ff */
[----:B------:R-:W-:Y:S01]  /*65c0*/  HADD2.F32 R84, -RZ, R84.H1_H1 ;  /* 0x30000054ff547230 */ /* 0x000fe20000004100 */
[----:B------:R-:W-:Y:S01]  /*65d0*/  F2FP.F16.E5M2.UNPACK_B R98, R146 ;  /* 0x00000092ff62723e */ /* 0x000fe200020004ff */
[C---:B---3--:R-:W-:Y:S01]  /*65e0*/  FMUL R0, R70.reuse, R4 ;  /* 0x0000000446007220 */ /* 0x048fe20000400000 */
[C---:B------:R-:W-:Y:S01]  /*65f0*/  FMUL R2, R70.reuse, R5 ;  /* 0x0000000546027220 */ /* 0x040fe20000400000 */
[C---:B------:R-:W-:Y:S01]  /*6600*/  FMUL R4, R70.reuse, R8 ;  /* 0x0000000846047220 */ /* 0x040fe20000400000 */
[C---:B------:R-:W-:Y:S01]  /*6610*/  FMUL R5, R70.reuse, R9 ;  /* 0x0000000946057220 */ /* 0x040fe20000400000 */
[C---:B------:R-:W-:Y:S01]  /*6620*/  FFMA R0, R73.reuse, R72, R0 ;  /* 0x0000004849007223 */ /* 0x040fe20000000000 */
[C---:B------:R-:W-:Y:S01]  /*6630*/  FFMA R2, R73.reuse, R75, R2 ;  /* 0x0000004b49027223 */ /* 0x040fe20000000002 */
[C---:B------:R-:W-:Y:S01]  /*6640*/  FMUL R8, R70.reuse, R12 ;  /* 0x0000000c46087220 */ /* 0x040fe20000400000 */
[C---:B------:R-:W-:Y:S01]  /*6650*/  FMUL R9, R70.reuse, R13 ;  /* 0x0000000d46097220 */ /* 0x040fe20000400000 */
[C---:B------:R-:W-:Y:S01]  /*6660*/  FMUL R12, R70.reuse, R16 ;  /* 0x00000010460c7220 */ /* 0x040fe20000400000 */
[C---:B------:R-:W-:Y:S01]  /*6670*/  FMUL R13, R70.reuse, R17 ;  /* 0x00000011460d7220 */ /* 0x040fe20000400000 */
[C---:B------:R-:W-:Y:S01]  /*6680*/  FMUL R16, R70.reuse, R20 ;  /* 0x0000001446107220 */ /* 0x040fe20000400000 */
[C---:B------:R-:W-:Y:S01]  /*6690*/  FMUL R17, R70.reuse, R21 ;  /* 0x0000001546117220 */ /* 0x040fe20000400000 */
[--C-:B------:R-:W-:Y:S02]  /*66a0*/  HADD2.F32 R93, -RZ, R94.reuse.H0_H0 ;  /* 0x2000005eff5d7230 */ /* 0x100fe40000004100 */
[C---:B------:R-:W-:Y:S01]  /*66b0*/  FMUL R20, R70.reuse, R24 ;  /* 0x0000001846147220 */ /* 0x040fe20000400000 */
[----:B------:R-:W-:Y:S02]  /*66c0*/  HADD2.F32 R94, -RZ, R94.H1_H1 ;  /* 0x3000005eff5e7230 */ /* 0x000fe40000004100 */
[C---:B------:R-:W-:Y:S01]  /*66d0*/  FMUL R21, R70.reuse, R25 ;  /* 0x0000001946157220 */ /* 0x040fe20000400000 */
[--C-:B------:R-:W-:Y:S02]  /*66e0*/  HADD2.F32 R97, -RZ, R98.reuse.H0_H0 ;  /* 0x20000062ff617230 */ /* 0x100fe40000004100 */
[C---:B------:R-:W-:Y:S01]  /*66f0*/  FMUL R24, R70.reuse, R28 ;  /* 0x0000001c46187220 */ /* 0x040fe20000400000 */
[----:B------:R-:W-:Y:S02]  /*6700*/  HADD2.F32 R98, -RZ, R98.H1_H1 ;  /* 0x30000062ff627230 */ /* 0x000fe40000004100 */
[C---:B------:R-:W-:Y:S01]  /*6710*/  FMUL R25, R70.reuse, R29 ;  /* 0x0000001d46197220 */ /* 0x040fe20000400000 */
[C---:B------:R-:W-:Y:S01]  /*6720*/  FMUL R28, R70.reuse, R32 ;  /* 0x00000020461c7220 */ /* 0x040fe20000400000 */
[C---:B------:R-:W-:Y:S01]  /*6730*/  FMUL R29, R70.reuse, R33 ;  /* 0x00000021461d7220 */ /* 0x040fe20000400000 */
[C---:B------:R-:W-:Y:S01]  /*6740*/  FMUL R32, R70.reuse, R36 ;  /* 0x0000002446207220 */ /* 0x040fe20000400000 */
[----:B------:R-:W-:Y:S01]  /*6750*/  F2FP.F16.E5M2.UNPACK_B R96, R145.H1 ;  /* 0x00000091ff60723e */ /* 0x000fe200030004ff */
[C---:B------:R-:W-:Y:S01]  /*6760*/  FMUL R33, R70.reuse, R37 ;  /* 0x0000002546217220 */ /* 0x040fe20000400000 */
[C---:B------:R-:W-:Y:S01]  /*6770*/  FMUL R36, R70.reuse, R40 ;  /* 0x0000002846247220 */ /* 0x040fe20000400000 */
[----:B------:R-:W-:Y:S01]  /*6780*/  F2FP.F16.E5M2.UNPACK_B R100, R146.H1 ;  /* 0x00000092ff64723e */ /* 0x000fe200030004ff */
[C---:B------:R-:W-:Y:S01]  /*6790*/  FMUL R37, R70.reuse, R41 ;  /* 0x0000002946257220 */ /* 0x040fe20000400000 */
[C---:B------:R-:W-:Y:S01]  /*67a0*/  FMUL R40, R70.reuse, R44 ;  /* 0x0000002c46287220 */ /* 0x040fe20000400000 */
[----:B------:R-:W-:Y:S01]  /*67b0*/  F2FP.F16.E5M2.UNPACK_B R102, R147 ;  /* 0x00000093ff66723e */ /* 0x000fe200020004ff */
[C---:B------:R-:W-:Y:S01]  /*67c0*/  FMUL R41, R70.reuse, R45 ;  /* 0x0000002d46297220 */ /* 0x040fe20000400000 */
[C---:B------:R-:W-:Y:S01]  /*67d0*/  FMUL R44, R70.reuse, R48 ;  /* 0x00000030462c7220 */ /* 0x040fe20000400000 */
[----:B------:R-:W-:Y:S01]  /*67e0*/  F2FP.F16.E5M2.UNPACK_B R104, R147.H1 ;  /* 0x00000093ff68723e */ /* 0x000fe200030004ff */
[C---:B------:R-:W-:Y:S01]  /*67f0*/  FMUL R45, R70.reuse, R49 ;  /* 0x00000031462d7220 */ /* 0x040fe20000400000 */
[--C-:B------:R-:W-:Y:S02]  /*6800*/  HADD2.F32 R101, -RZ, R102.reuse.H0_H0 ;  /* 0x20000066ff657230 */ /* 0x100fe40000004100 */
[C---:B------:R-:W-:Y:S01]  /*6810*/  FMUL R48, R70.reuse, R52 ;  /* 0x0000003446307220 */ /* 0x040fe20000400000 */
[----:B------:R-:W-:Y:S01]  /*6820*/  F2FP.F16.E5M2.UNPACK_B R106, R148 ;  /* 0x00000094ff6a723e */ /* 0x000fe200020004ff */
[----:B------:R-:W-:Y:S02]  /*6830*/  HADD2.F32 R102, -RZ, R102.H1_H1 ;  /* 0x30000066ff667230 */ /* 0x000fe40000004100 */
[C---:B------:R-:W-:Y:S01]  /*6840*/  FMUL R49, R70.reuse, R53 ;  /* 0x0000003546317220 */ /* 0x040fe20000400000 */
[C---:B------:R-:W-:Y:S01]  /*6850*/  FMUL R52, R70.reuse, R56 ;  /* 0x0000003846347220 */ /* 0x040fe20000400000 */
[----:B------:R-:W-:Y:S01]  /*6860*/  F2FP.F16.E5M2.UNPACK_B R108, R148.H1 ;  /* 0x00000094ff6c723e */ /* 0x000fe200030004ff */
[--C-:B------:R-:W-:Y:S02]  /*6870*/  HADD2.F32 R105, -RZ, R106.reuse.H0_H0 ;  /* 0x2000006aff697230 */ /* 0x100fe40000004100 */
[C---:B------:R-:W-:Y:S01]  /*6880*/  FMUL R53, R70.reuse, R57 ;  /* 0x0000003946357220 */ /* 0x040fe20000400000 */
[----:B------:R-:W-:Y:S02]  /*6890*/  HADD2.F32 R106, -RZ, R106.H1_H1 ;  /* 0x3000006aff6a7230 */ /* 0x000fe40000004100 */
        /* <DEDUP_REMOVED lines=11> */
[C---:B------:R-:W-:Y:S01]  /*6950*/  FFMA R3, R73.reuse, R74, R3 ;  /* 0x0000004a49037223 */ /* 0x040fe20000000003 */
[----:B------:R-:W-:Y:S01]  /*6960*/  F2FP.F16.E5M2.UNPACK_B R116, R150.H1 ;  /* 0x00000096ff74723e */ /* 0x000fe200030004ff */
[--C-:B------:R-:W-:Y:S02]  /*6970*/  HADD2.F32 R113, -RZ, R114.reuse.H0_H0 ;  /* 0x20000072ff717230 */ /* 0x100fe40000004100 */
[C---:B------:R-:W-:Y:S01]  /*6980*/  FFMA R7, R73.reuse, R76, R7 ;  /* 0x0000004c49077223 */ /* 0x040fe20000000007 */
[C---:B------:R-:W-:Y:S01]  /*6990*/  FFMA R4, R73.reuse, R77, R4 ;  /* 0x0000004d49047223 */ /* 0x040fe20000000004 */
[----:B------:R-:W-:Y:S01]  /*69a0*/  F2FP.F16.E5M2.UNPACK_B R118, R151 ;  /* 0x00000097ff76723e */ /* 0x000fe200020004ff */
[----:B------:R-:W-:Y:S01]  /*69b0*/  FFMA R5, R73, R78, R5 ;  /* 0x0000004e49057223 */ /* 0x000fe20000000005 */
[----:B------:R-:W-:Y:S01]  /*69c0*/  HADD2.F32 R114, -RZ, R114.H1_H1 ;  /* 0x30000072ff727230 */ /* 0x000fe20000004100 */
[----:B------:R-:W-:Y:S01]  /*69d0*/  F2FP.SATFINITE.E5M2.F32.PACK_AB_MERGE_C R173, R7, R3, RZ ;  /* 0x0000000307ad723e */ /* 0x000fe200048060ff */
[C---:B------:R-:W-:Y:S01]  /*69e0*/  FMUL R6, R70.reuse, R10 ;  /* 0x0000000a46067220 */ /* 0x040fe20000400000 */
[--C-:B------:R-:W-:Y:S02]  /*69f0*/  HADD2.F32 R117, -RZ, R118.reuse.H0_H0 ;  /* 0x20000076ff757230 */ /* 0x100fe40000004100 */
[----:B------:R-:W-:Y:S01]  /*6a00*/  FMUL R11, R70, R11 ;  /* 0x0000000b460b7220 */ /* 0x000fe20000400000 */
[----:B------:R-:W-:Y:S01]  /*6a10*/  F2FP.SATFINITE.E5M2.F32.PACK_AB_MERGE_C R172, R2, R0, R173 ;  /* 0x0000000002ac723e */ /* 0x000fe200048060ad */
[C---:B------:R-:W-:Y:S01]  /*6a20*/  FFMA R6, R73.reuse, R79, R6 ;  /* 0x0000004f49067223 */ /* 0x040fe20000000006 */
[----:B------:R-:W-:Y:S02]  /*6a30*/  HADD2.F32 R118, -RZ, R118.H1_H1 ;  /* 0x30000076ff767230 */ /* 0x000fe40000004100 */
[C---:B------:R-:W-:Y:S01]  /*6a40*/  FFMA R11, R73.reuse, R80, R11 ;  /* 0x00000050490b7223 */ /* 0x040fe2000000000b */
[C---:B------:R-:W-:Y:S01]  /*6a50*/  FFMA R8, R73.reuse, R81, R8 ;  /* 0x0000005149087223 */ /* 0x040fe20000000008 */
[----:B------:R-:W-:Y:S01]  /*6a60*/  F2FP.F16.E5M2.UNPACK_B R120, R151.H1 ;  /* 0x00000097ff78723e */ /* 0x000fe200030004ff */
[----:B------:R-:W-:Y:S01]  /*6a70*/  FFMA R9, R73, R82, R9 ;  /* 0x0000005249097223 */ /* 0x000fe20000000009 */
[C---:B------:R-:W-:Y:S01]  /*6a80*/  FMUL R10, R70.reuse, R14 ;  /* 0x0000000e460a7220 */ /* 0x040fe20000400000 */
[----:B------:R-:W-:Y:S01]  /*6a90*/  F2FP.F16.E5M2.UNPACK_B R122, R152 ;  /* 0x00000098ff7a723e */ /* 0x000fe200020004ff */
[C---:B------:R-:W-:Y:S01]  /*6aa0*/  FMUL R15, R70.reuse, R15 ;  /* 0x0000000f460f7220 */ /* 0x040fe20000400000 */
[----:B------:R-:W-:Y:S01]  /*6ab0*/  HADD2.F32 R87, -RZ, R88.H0_H0 ;  /* 0x20000058ff577230 */ /* 0x000fe20000004100 */
[----:B------:R-:W-:Y:S01]  /*6ac0*/  F2FP.SATFINITE.E5M2.F32.PACK_AB_MERGE_C R174, R11, R6, RZ ;  /* 0x000000060bae723e */ /* 0x000fe200048060ff */
[C---:B------:R-:W-:Y:S01]  /*6ad0*/  FFMA R10, R73.reuse, R83, R10 ;  /* 0x00000053490a7223 */ /* 0x040fe2000000000a */
[C---:B------:R-:W-:Y:S01]  /*6ae0*/  FFMA R15, R73.reuse, R84, R15 ;  /* 0x00000054490f7223 */ /* 0x040fe2000000000f */
[C---:B------:R-:W-:Y:S01]  /*6af0*/  FFMA R12, R73.reuse, R85, R12 ;  /* 0x00000055490c7223 */ /* 0x040fe2000000000c */
[----:B------:R-:W-:Y:S01]  /*6b00*/  F2FP.F16.E5M2.UNPACK_B R124, R152.H1 ;  /* 0x00000098ff7c723e */ /* 0x000fe200030004ff */
[----:B------:R-:W-:Y:S01]  /*6b10*/  FFMA R13, R73, R86, R13 ;  /* 0x00000056490d7223 */ /* 0x000fe2000000000d */
[----:B------:R-:W-:Y:S01]  /*6b20*/  F2FP.SATFINITE.E5M2.F32.PACK_AB_MERGE_C R173, R5, R4, R174 ;  /* 0x0000000405ad723e */ /* 0x000fe200048060ae */
[--C-:B------:R-:W-:Y:S01]  /*6b30*/  HADD2.F32 R121, -RZ, R122.reuse.H0_H0 ;  /* 0x2000007aff797230 */ /* 0x100fe20000004100 */
[----:B------:R-:W-:Y:S01]  /*6b40*/  F2FP.SATFINITE.E5M2.F32.PACK_AB_MERGE_C R174, R15, R10, RZ ;  /* 0x0000000a0fae723e */ /* 0x000fe200048060ff */
[----:B------:R-:W-:Y:S02]  /*6b50*/  HADD2.F32 R122, -RZ, R122.H1_H1 ;  /* 0x3000007aff7a7230 */ /* 0x000fe40000004100 */
[C---:B------:R-:W-:Y:S01]  /*6b60*/  FMUL R14, R70.reuse, R18 ;  /* 0x00000012460e7220 */ /* 0x040fe20000400000 */
[----:B------:R-:W-:Y:S01]  /*6b70*/  HADD2.F32 R88, -RZ, R88.H1_H1 ;  /* 0x30000058ff587230 */ /* 0x000fe20000004100 */
[----:B------:R-:W-:Y:S01]  /*6b80*/  F2FP.SATFINITE.E5M2.F32.PACK_AB_MERGE_C R174, R9, R8, R174 ;  /* 0x0000000809ae723e */ /* 0x000fe200048060ae */
[C---:B------:R-:W-:Y:S01]  /*6b90*/  FMUL R19, R70.reuse, R19 ;  /* 0x0000001346137220 */ /* 0x040fe20000400000 */
[--C-:B------:R-:W-:Y:S02]  /*6ba0*/  HADD2.F32 R91, -RZ, R92.reuse.H0_H0 ;  /* 0x2000005cff5b7230 */ /* 0x100fe40000004100 */
[C---:B------:R-:W-:Y:S01]  /*6bb0*/  FFMA R14, R73.reuse, R87, R14 ;  /* 0x00000057490e7223 */ /* 0x040fe2000000000e */
[----:B------:R-:W-:Y:S02]  /*6bc0*/  HADD2.F32 R92, -RZ, R92.H1_H1 ;  /* 0x3000005cff5c7230 */ /* 0x000fe40000004100 */
[C---:B------:R-:W-:Y:S01]  /*6bd0*/  FFMA R19, R73.reuse, R88, R19 ;  /* 0x0000005849137223 */ /* 0x040fe20000000013 */
[C---:B------:R-:W-:Y:S01]  /*6be0*/  FFMA R16, R73.reuse, R89, R16 ;  /* 0x0000005949107223 */ /* 0x040fe20000000010 */
        /* <DEDUP_REMOVED lines=17> */
[----:B------:R1:W-:Y:S01]  /*6d00*/  STS.128 [R137+UR44+0x4200], R172 ;  /* 0x004200ac89007988 */ /* 0x0003e20008000c2c */
[----:B------:R-:W-:Y:S01]  /*6d10*/  F2FP.SATFINITE.E5M2.F32.PACK_AB_MERGE_C R180, R17, R16, R180 ;  /* 0x0000001011b4723e */ /* 0x000fe200048060b4 */
[C---:B------:R-:W-:Y:S01]  /*6d20*/  FFMA R22, R73.reuse, R95, R22 ;  /* 0x0000005f49167223 */ /* 0x040fe20000000016 */
[C---:B------:R-:W-:Y:S01]  /*6d30*/  FMUL R27, R70.reuse, R27 ;  /* 0x0000001b461b7220 */ /* 0x040fe20000400000 */
[--C-:B------:R-:W-:Y:S02]  /*6d40*/  HADD2.F32 R99, -RZ, R100.reuse.H0_H0 ;  /* 0x20000064ff637230 */ /* 0x100fe40000004100 */
[C---:B------:R-:W-:Y:S01]  /*6d50*/  FMUL R26, R70.reuse, R30 ;  /* 0x0000001e461a7220 */ /* 0x040fe20000400000 */
[----:B------:R-:W-:Y:S02]  /*6d60*/  HADD2.F32 R100, -RZ, R100.H1_H1 ;  /* 0x30000064ff647230 */ /* 0x000fe40000004100 */
[C---:B------:R-:W-:Y:S01]  /*6d70*/  FFMA R27, R73.reuse, R96, R27 ;  /* 0x00000060491b7223 */ /* 0x040fe2000000001b */
[C---:B------:R-:W-:Y:S01]  /*6d80*/  FFMA R24, R73.reuse, R97, R24 ;  /* 0x0000006149187223 */ /* 0x040fe20000000018 */
[C---:B------:R-:W-:Y:S01]  /*6d90*/  FFMA R25, R73.reuse, R98, R25 ;  /* 0x0000006249197223 */ /* 0x040fe20000000019 */
[----:B------:R-:W-:Y:S01]  /*6da0*/  F2FP.F16.E5M2.UNPACK_B R130, R154 ;  /* 0x0000009aff82723e */ /* 0x000fe200020004ff */
[----:B------:R-:W-:Y:S01]  /*6db0*/  FFMA R26, R73, R99, R26 ;  /* 0x00000063491a7223 */ /* 0x000fe2000000001a */
[----:B------:R-:W-:Y:S01]  /*6dc0*/  F2FP.SATFINITE.E5M2.F32.PACK_AB_MERGE_C R181, R27, R22, RZ ;  /* 0x000000161bb5723e */ /* 0x000fe200048060ff */
[C---:B------:R-:W-:Y:S01]  /*6dd0*/  FMUL R31, R70.reuse, R31 ;  /* 0x0000001f461f7220 */ /* 0x040fe20000400000 */
[--C-:B------:R-:W-:Y:S02]  /*6de0*/  HADD2.F32 R103, -RZ, R104.reuse.H0_H0 ;  /* 0x20000068ff677230 */ /* 0x100fe40000004100 */
[C---:B------:R-:W-:Y:S01]  /*6df0*/  FMUL R30, R70.reuse, R34 ;  /* 0x00000022461e7220 */ /* 0x040fe20000400000 */
[----:B------:R-:W-:Y:S01]  /*6e00*/  HADD2.F32 R104, -RZ, R104.H1_H1 ;  /* 0x30000068ff687230 */ /* 0x000fe20000004100 */
[----:B------:R-:W-:Y:S01]  /*6e10*/  F2FP.SATFINITE.E5M2.F32.PACK_AB_MERGE_C R181, R21, R20, R181 ;  /* 0x0000001415b5723e */ /* 0x000fe200048060b5 */
[C---:B------:R-:W-:Y:S01]  /*6e20*/  FFMA R31, R73.reuse, R100, R31 ;  /* 0x00000064491f7223 */ /* 0x040fe2000000001f */
[C---:B------:R-:W-:Y:S01]  /*6e30*/  FFMA R28, R73.reuse, R101, R28 ;  /* 0x00000065491c7223 */ /* 0x040fe2000000001c */
[C---:B------:R-:W-:Y:S01]  /*6e40*/  FFMA R29, R73.reuse, R102, R29 ;  /* 0x00000066491d7223 */ /* 0x040fe2000000001d */
[----:B------:R-:W-:Y:S01]  /*6e50*/  F2FP.F16.E5M2.UNPACK_B R132, R154.H1 ;  /* 0x0000009aff84723e */ /* 0x000fe200030004ff */
[----:B------:R-:W-:Y:S01]  /*6e60*/  FFMA R30, R73, R103, R30 ;  /* 0x00000067491e7223 */ /* 0x000fe2000000001e */
[----:B------:R-:W-:Y:S01]  /*6e70*/  F2FP.SATFINITE.E5M2.F32.PACK_AB_MERGE_C R182, R31, R26, RZ ;  /* 0x0000001a1fb6723e */ /* 0x000fe200048060ff */
[----:B------:R-:W-:Y:S02]  /*6e80*/  HADD2.F32 R129, -RZ, R130.H0_H0 ;  /* 0x20000082ff817230 */ /* 0x000fe40000004100 */
[C---:B------:R-:W-:Y:S01]  /*6e90*/  FMUL R35, R70.reuse, R35 ;  /* 0x0000002346237220 */ /* 0x040fe20000400000 */
[----:B------:R-:W-:Y:S01]  /*6ea0*/  HADD2.F32 R107, -RZ, R108.H0_H0 ;  /* 0x2000006cff6b7230 */ /* 0x000fe20000004100 */
[----:B------:R-:W-:Y:S01]  /*6eb0*/  F2FP.SATFINITE.E5M2.F32.PACK_AB_MERGE_C R182, R25, R24, R182 ;  /* 0x0000001819b6723e */ /* 0x000fe200048060b6 */
[----:B------:R-:W-:Y:S02]  /*6ec0*/  HADD2.F32 R130, -RZ, R130.H1_H1 ;  /* 0x30000082ff827230 */ /* 0x000fe40000004100 */
[C---:B------:R-:W-:Y:S01]  /*6ed0*/  FFMA R35, R73.reuse, R104, R35 ;  /* 0x0000006849237223 */ /* 0x040fe20000000023 */
[C---:B------:R-:W-:Y:S01]  /*6ee0*/  FFMA R32, R73.reuse, R105, R32 ;  /* 0x0000006949207223 */ /* 0x040fe20000000020 */
[----:B------:R-:W-:Y:S01]  /*6ef0*/  FFMA R33, R73, R106, R33 ;  /* 0x0000006a49217223 */ /* 0x000fe20000000021 */
[----:B------:R-:W-:Y:S02]  /*6f00*/  HADD2.F32 R108, -RZ, R108.H1_H1 ;  /* 0x3000006cff6c7230 */ /* 0x000fe40000004100 */
        /* <DEDUP_REMOVED lines=16> */
[----:B------:R1:W-:Y:S01]  /*7010*/  STS.128 [R179+0x4010], R180 ;  /* 0x004010b4b3007388 */ /* 0x0003e20000000c00 */
[----:B------:R-:W-:Y:S01]  /*7020*/  F2FP.SATFINITE.E5M2.F32.PACK_AB_MERGE_C R188, R33, R32, R188 ;  /* 0x0000002021bc723e */ /* 0x000fe200048060bc */
[C---:B------:R-:W-:Y:S01]  /*7030*/  FFMA R38, R73.reuse, R111, R38 ;  /* 0x0000006f49267223 */ /* 0x040fe20000000026 */
[C---:B------:R-:W-:Y:S01]  /*7040*/  FMUL R43, R70.reuse, R43 ;  /* 0x0000002b462b7220 */ /* 0x040fe20000400000 */
[--C-:B------:R-:W-:Y:S02]  /*7050*/  HADD2.F32 R115, -RZ, R116.reuse.H0_H0 ;  /* 0x20000074ff737230 */ /* 0x100fe40000004100 */
[----:B------:R-:W-:Y:S01]  /*7060*/  FMUL R42, R70, R46 ;  /* 0x0000002e462a7220 */ /* 0x000fe20000400000 */
[----:B------:R-:W-:Y:S02]  /*7070*/  HADD2.F32 R116, -RZ, R116.H1_H1 ;  /* 0x30000074ff747230 */ /* 0x000fe40000004100 */
[C---:B------:R-:W-:Y:S01]  /*7080*/  FFMA R43, R73.reuse, R112, R43 ;  /* 0x00000070492b7223 */ /* 0x040fe2000000002b */
[C---:B------:R-:W-:Y:S01]  /*7090*/  FFMA R40, R73.reuse, R113, R40 ;  /* 0x0000007149287223 */ /* 0x040fe20000000028 */
[C---:B------:R-:W-:Y:S01]  /*70a0*/  FFMA R41, R73.reuse, R114, R41 ;  /* 0x0000007249297223 */ /* 0x040fe20000000029 */
[----:B------:R-:W-:Y:S01]  /*70b0*/  ISETP.NE.AND P0, PT, R178, RZ, PT ;  /* 0x000000ffb200720c */ /* 0x000fe20003f05270 */
        /* <DEDUP_REMOVED lines=10> */
[C---:B------:R-:W-:Y:S01]  /*7160*/  FMUL R51, R70.reuse, R51 ;  /* 0x0000003346337220 */ /* 0x040fe20000400000 */
[--C-:B------:R-:W-:Y:S02]  /*7170*/  HADD2.F32 R123, -RZ, R124.reuse.H0_H0 ;  /* 0x2000007cff7b7230 */ /* 0x100fe40000004100 */
[C---:B------:R-:W-:Y:S01]  /*7180*/  FFMA R46, R73.reuse, R119, R46 ;  /* 0x00000077492e7223 */ /* 0x040fe2000000002e */
[----:B------:R-:W-:Y:S02]  /*7190*/  HADD2.F32 R124, -RZ, R124.H1_H1 ;  /* 0x3000007cff7c7230 */ /* 0x000fe40000004100 */
[C---:B------:R-:W-:Y:S01]  /*71a0*/  FMUL R50, R70.reuse, R54 ;  /* 0x0000003646327220 */ /* 0x040fe20000400000 */
[C---:B------:R-:W-:Y:S01]  /*71b0*/  FFMA R51, R73.reuse, R120, R51 ;  /* 0x0000007849337223 */ /* 0x040fe20000000033 */
[C---:B------:R-:W-:Y:S01]  /*71c0*/  FMUL R55, R70.reuse, R55 ;  /* 0x0000003746377220 */ /* 0x040fe20000400000 */
[C---:B------:R-:W-:Y:S01]  /*71d0*/  FFMA R48, R73.reuse, R121, R48 ;  /* 0x0000007949307223 */ /* 0x040fe20000000030 */
[C---:B------:R-:W-:Y:S01]  /*71e0*/  FFMA R49, R73.reuse, R122, R49 ;  /* 0x0000007a49317223 */ /* 0x040fe20000000031 */
        /* <DEDUP_REMOVED lines=20> */
[----:B------:R-:W-:Y:S01]  /*7330*/  FFMA R63, R73, R132, R63 ;  /* 0x00000084493f7223 */ /* 0x000fe2000000003f */
[----:B------:R-:W-:Y:S01]  /*7340*/  FMUL R67, R70, R67 ;  /* 0x0000004346437220 */ /* 0x000fe20000400000 */
[----:B------:R-:W-:Y:S01]  /*7350*/  F2FP.SATFINITE.E5M2.F32.PACK_AB_MERGE_C R190, R47, R42, RZ ;  /* 0x0000002a2fbe723e */ /* 0x000fe200048060ff */
[----:B------:R-:W-:Y:S01]  /*7360*/  FFMA R60, R73, R133, R60 ;  /* 0x00000085493c7223 */ /* 0x000fe2000000003c */
[----:B------:R-:W-:Y:S01]  /*7370*/  F2FP.SATFINITE.E5M2.F32.PACK_AB_MERGE_C R191, R51, R46, RZ ;  /* 0x0000002e33bf723e */ /* 0x000fe200048060ff */
[C---:B------:R-:W-:Y:S01]  /*7380*/  FFMA R61, R73.reuse, R134, R61 ;  /* 0x00000086493d7223 */ /* 0x040fe2000000003d */
[C---:B------:R-:W-:Y:S01]  /*7390*/  FFMA R62, R73.reuse, R135, R62 ;  /* 0x00000087493e7223 */ /* 0x040fe2000000003e */
[----:B------:R-:W-:Y:S01]  /*73a0*/  FFMA R67, R73, R136, R67 ;  /* 0x0000008849437223 */ /* 0x000fe20000000043 */
[----:B------:R-:W-:Y:S02]  /*73b0*/  F2FP.SATFINITE.E5M2.F32.PACK_AB_MERGE_C R190, R41, R40, R190 ;  /* 0x0000002829be723e */ /* 0x000fe400048060be */
[----:B------:R-:W-:Y:S02]  /*73c0*/  F2FP.SATFINITE.E5M2.F32.PACK_AB_MERGE_C R191, R45, R44, R191 ;  /* 0x0000002c2dbf723e */ /* 0x000fe400048060bf */
[----:B------:R-:W-:Y:S02]  /*73d0*/  F2FP.SATFINITE.E5M2.F32.PACK_AB_MERGE_C R192, R55, R50, RZ ;  /* 0x0000003237c0723e */ /* 0x000fe400048060ff */
[----:B------:R-:W-:Y:S01]  /*73e0*/  F2FP.SATFINITE.E5M2.F32.PACK_AB_MERGE_C R193, R59, R54, RZ ;  /* 0x000000363bc1723e */ /* 0x000fe200048060ff */
[----:B------:R1:W-:Y:S01]  /*73f0*/  STS.128 [R185+0x4020], R188 ;  /* 0x004020bcb9007388 */ /* 0x0003e20000000c00 */
[----:B------:R-:W-:Y:S02]  /*7400*/  F2FP.SATFINITE.E5M2.F32.PACK_AB_MERGE_C R194, R63, R58, RZ ;  /* 0x0000003a3fc2723e */ /* 0x000fe400048060ff */
[----:B------:R-:W-:Y:S02]  /*7410*/  F2FP.SATFINITE.E5M2.F32.PACK_AB_MERGE_C R195, R67, R62, RZ ;  /* 0x0000003e43c3723e */ /* 0x000fe400048060ff */
[----:B------:R-:W-:Y:S02]  /*7420*/  F2FP.SATFINITE.E5M2.F32.PACK_AB_MERGE_C R192, R49, R48, R192 ;  /* 0x0000003031c0723e */ /* 0x000fe400048060c0 */
[----:B------:R-:W-:Y:S02]  /*7430*/  F2FP.SATFINITE.E5M2.F32.PACK_AB_MERGE_C R193, R53, R52, R193 ;  /* 0x0000003435c1723e */ /* 0x000fe400048060c1 */
[----:B------:R-:W-:Y:S02]  /*7440*/  F2FP.SATFINITE.E5M2.F32.PACK_AB_MERGE_C R194, R57, R56, R194 ;  /* 0x0000003839c2723e */ /* 0x000fe400048060c2 */
[----:B------:R-:W-:Y:S02]  /*7450*/  F2FP.SATFINITE.E5M2.F32.PACK_AB_MERGE_C R195, R61, R60, R195 ;  /* 0x0000003c3dc3723e */ /* 0x000fe400048060c3 */
[----:B------:R-:W-:Y:S02]  /*7460*/  LEA R197, R166, UR44, 0x3 ;  /* 0x0000002ca6c57c11 */ /* 0x000fe4000f8e18ff */
[----:B------:R-:W-:Y:S01]  /*7470*/  @P6 SHF.L.U32 R202, R165, 0x1f, RZ ;  /* 0x0000001fa5ca6819 */ /* 0x000fe200000006ff */
[----:B------:R1:W-:Y:S01]  /*7480*/  STS.128 [R184+0x4010], R192 ;  /* 0x004010c0b8007388 */ /* 0x0003e20000000c00 */
[----:B------:R-:W-:Y:S01]  /*7490*/  @!PT LDS RZ, [RZ] ;  /* 0x00000000fffff984 */ /* 0x000fe20000000800 */
[----:B------:R-:W-:Y:S01]  /*74a0*/  @!PT LDS RZ, [RZ] ;  /* 0x00000000fffff984 */ /* 0x000fe20000000800 */
[----:B------:R-:W-:Y:S01]  /*74b0*/  @!PT LDS RZ, [RZ] ;  /* 0x00000000fffff984 */ /* 0x000fe20000000800 */
[----:B------:R-:W-:Y:S01]  /*74c0*/  @!PT LDS RZ, [RZ] ;  /* 0x00000000fffff984 */ /* 0x000fe20000000800 */
[----:B------:R2:W-:Y:S07]  /*74d0*/  MEMBAR.ALL.CTA ;  /* 0x0000000000007992 */ /* 0x0005ee0000008000 */
[----:B--2---:R-:W2:Y:S02]  /*74e0*/  FENCE.VIEW.ASYNC.S ;  /* 0x00000000000073c6 */ /* 0x004ea40000000000 */
[----:B--2---:R-:W-:Y:S06]  /*74f0*/  BAR.SYNC.DEFER_BLOCKING 0x1, 0x80 ;  /* 0x0042000000007b1d */ /* 0x004fec0000010000 */
[----:B------:R-:W-:Y:S05]  /*7500*/  @P0 BRA `(.L_x_113) ;  /* 0x0000000000280947 */ /* 0x000fea0003800000 */
[----:B------:R-:W2:Y:S01]  /*7510*/  LDCU.64 UR6, c[0x0][0x348] ;  /* 0x00006900ff0677ac */ /* 0x000ea20008000a00 */
[----:B------:R-:W-:Y:S01]  /*7520*/  UIADD3 UR4, UPT, UPT, UR44, 0x4200, URZ ;  /* 0x000042002c047890 */ /* 0x000fe2000fffe0ff */
[----:B------:R-:W-:Y:S05]  /*7530*/  UMOV UR51, UR36 ;  /* 0x0000002400337c82 */ /* 0x000fea0008000000 */
[----:B------:R-:W-:Y:S04]  /*7540*/  MOV R177, UR4 ;  /* 0x0000000400b17c02 */ /* 0x000fe80008000f00 */
[----:B------:R-:W-:Y:S01]  /*7550*/  R2UR UR48, R177 ;  /* 0x00000000b13072ca */ /* 0x000fe200000e0000 */
[----:B--2---:R-:W-:Y:S04]  /*7560*/  UIADD3 UR4, UP0, UPT, UR6, 0x680, URZ ;  /* 0x0000068006047890 */ /* 0x004fe8000ff1e0ff */
[----:B------:R-:W-:Y:S09]  /*7570*/  UIADD3.X UR5, UPT, UPT, URZ, UR7, URZ, UP0, !UPT ;  /* 0x00000007ff057290 */ /* 0x000ff200087fe4ff */
[----:B------:R2:W-:Y:S01]  /*7580*/  UTMASTG.3D [UR48], [UR4] ;  /* 0x00000030040073b5 */ /* 0x0005e20008010000 */
[----:B------:R0:W-:Y:S01]  /*7590*/  UTMACMDFLUSH ;  /* 0x00000000000079b7 */ /* 0x0001e20000000000 */
[----:B--2---:R-:W-:Y:S04]  /*75a0*/  DEPBAR.LE SB0, 0x1 ;  /* 0x000080400000791a */ /* 0x004fe80000000000 */
.L_x_113:
[----:B------:R-:W-:Y:S05]  /*75b0*/  BSYNC.RECONVERGENT B0 ;  /* 0x0000000000007941 */ /* 0x000fea0003800200 */
.L_x_112:
[----:B------:R-:W-:Y:S06]  /*75c0*/  BAR.SYNC.DEFER_BLOCKING 0x1, 0x80 ;  /* 0x0042000000007b1d */ /* 0x000fec0000010000 */
[----:B------:R-:W2:Y:S01]  /*75d0*/  @P6 SYNCS.PHASECHK.TRANS64.TRYWAIT P0, [R197+URZ+0x30], R202 ;  /* 0x000030cac50065a7 */ /* 0x000ea200080011ff */
[----:B------:R-:W-:Y:S01]  /*75e0*/  BSSY B1, `(.L_x_114) ;  /* 0x0000023000017945 */ /* 0x000fe20003800000 */
[----:B--2---:R-:W-:Y:S03]  /*75f0*/  @P6 SEL R186, RZ, 0x1, !P0 ;  /* 0x00000001ffba6807 */ /* 0x004fe60004000000 */
[----:B------:R-:W-:Y:S05]  /*7600*/  @!P6 BRA `(.L_x_115) ;  /* 0x000000000080e947 */ /* 0x000fea0003800000 */
[----:B------:R-:W-:Y:S01]  /*7610*/  ISETP.NE.AND P1, PT, R187, RZ, PT ;  /* 0x000000ffbb00720c */ /* 0x000fe20003f25270 */
[----:B------:R-:W2:Y:S01]  /*7620*/  S2R R0, SR_CgaCtaId ;  /* 0x0000000000007919 */ /* 0x000ea20000008800 */
[----:B------:R-:W-:Y:S01]  /*7630*/  ISETP.NE.AND P0, PT, R186, RZ, PT ;  /* 0x000000ffba00720c */ /* 0x000fe20003f05270 */
[----:B------:R-:W-:Y:S10]  /*7640*/  BSSY B0, `(.L_x_116) ;  /* 0x0000009000007945 */ /* 0x000ff40003800000 */
[----:B------:R-:W-:Y:S04]  /*7650*/  @P1 IMAD R3, R166, 0x2000, R171 ;  /* 0x00002000a6031824 */ /* 0x000fe800078e02ab */
[C---:B------:R-:W-:Y:S01]  /*7660*/  @P1 IMAD.IADD R5, R3.reuse, 0x1, R196 ;  /* 0x0000000103051824 */ /* 0x040fe200078e02c4 */
[----:B------:R-:W-:Y:S03]  /*7670*/  @P1 IADD3 R200, PT, PT, R3, R200, RZ ;  /* 0x000000c803c81210 */ /* 0x000fe60007ffe0ff */
[----:B------:R-:W-:Y:S01]  /*7680*/  @P1 IMAD.IADD R198, R198, 0x1, R5 ;  /* 0x00000001c6c61824 */ /* 0x000fe200078e0205 */
[----:B------:R-:W-:Y:S06]  /*7690*/  @P0 BRA `(.L_x_117) ;  /* 0x00000000000c0947 */ /* 0x000fec0003800000 */
[----:B------:R-:W-:Y:S04]  /*76a0*/  SHF.L.U32 R2, R165, 0x1f, RZ ;  /* 0x0000001fa5027819 */ /* 0x000fe800000006ff */
[----:B------:R-:W3:Y:S02]  /*76b0*/  SYNCS.PHASECHK.TRANS64.TRYWAIT P0, [R197+URZ+0x30], R2 ;  /* 0x00003002c50075a7 */ /* 0x000ee400080011ff */
[----:B---3--:R-:W-:Y:S05]  /*76c0*/  @!P0 BRA `(.L_x_118) ;  /* 0x0000001c00f08947 */ /* 0x008fea0003800000 */
.L_x_117:
[----:B------:R-:W-:Y:S05]  /*76d0*/  BSYNC B0 ;  /* 0x0000000000007941 */ /* 0x000fea0003800000 */
.L_x_116:
[----:B------:R-:W-:Y:S01]  /*76e0*/  ISETP.NE.AND P0, PT, R187, RZ, PT ;  /* 0x000000ffbb00720c */ /* 0x000fe20003f05270 */
[----:B---3--:R-:W-:Y:S02]  /*76f0*/  VIADD R197, R197, 0x40 ;  /* 0x00000040c5c57836 */ /* 0x008fe40000000000 */
[----:B------:R-:W-:Y:S03]  /*7700*/  VIADD R166, R166, 0x1 ;  /* 0x00000001a6a67836 */ /* 0x000fe60000000000 */
[----:B--2---:R-:W-:Y:S07]  /*7710*/  PRMT R0, R0, 0x654, R197 ;  /* 0x0000065400007816 */ /* 0x004fee00000000c5 */
[----:B------:R2:W3:Y:S04]  /*7720*/  @P0 LDS.128 R140, [R3] ;  /* 0x00000000038c0984 */ /* 0x0004e80000000c00 */
[----:B------:R2:W4:Y:S04]  /*7730*/  @P0 LDS.128 R144, [R5+0x10] ;  /* 0x0000100005900984 */ /* 0x0005280000000c00 */
        /* <DEDUP_REMOVED lines=12> */
[----:B--234-:R-:W-:Y:S02]  /*7800*/  LOP3.LUT R165, R165, R0, RZ, 0x3c, !PT ;  /* 0x00000000a5a57212 */ /* 0x01cfe400078e3cff */
.L_x_115:
[----:B------:R-:W-:Y:S05]  /*7810*/  BSYNC B1 ;  /* 0x0000000000017941 */ /* 0x000fea0003800000 */
.L_x_114:
[----:B------:R-:W-:Y:S05]  /*7820*/  VIADD R0, R71, 0x40 ;  /* 0x0000004047007836 */ /* 0x000fea0000000000 */
[----:B------:R-:W-:Y:S04]  /*7830*/  SHF.R.U32.HI R0, RZ, 0x15, R0 ;  /* 0x00000015ff007819 */ /* 0x000fe80000011600 */
[----:B------:R-:W-:Y:S11]  /*7840*/  LOP3.LUT P0, RZ, R0, 0x3, R159, 0x48, !PT ;  /* 0x0000000300ff7812 */ /* 0x000ff6000780489f */
[----:B------:R-:W-:Y:S02]  /*7850*/  @!UPT UIADD3 URZ, UPT, UPT, URZ, URZ, URZ ;  /* 0x000000fffffff290 */ /* 0x000fe4000fffe0ff */
        /* <DEDUP_REMOVED lines=8> */
[----:B------:R-:W5:Y:S01]  /*78e0*/  LDCU.64 UR4, c[0x4][0x10] ;  /* 0x01000200ff0477ac */ /* 0x000f620008000a00 */
[----:B--2---:R-:W-:Y:S01]  /*78f0*/  MOV R5, UR9 ;  /* 0x0000000900057c02 */ /* 0x004fe20008000f00 */
[----:B------:R-:W-:Y:S01]  /*7900*/  IMAD.U32 R4, RZ, RZ, UR8 ;  /* 0x00000008ff047e24 */ /* 0x000fe2000f8e00ff */
[----:B---3--:R-:W-:Y:S01]  /*7910*/  MOV R7, UR7 ;  /* 0x0000000700077c02 */ /* 0x008fe20008000f00 */
[----:B------:R-:W-:Y:S01]  /*7920*/  IMAD.U32 R6, RZ, RZ, UR6 ;  /* 0x00000006ff067e24 */ /* 0x000fe2000f8e00ff */
[----:B-----5:R-:W-:Y:S01]  /*7930*/  MOV R11, UR5 ;  /* 0x00000005000b7c02 */ /* 0x020fe20008000f00 */
[----:B------:R-:W-:Y:S02]  /*7940*/  IMAD.U32 R10, RZ, RZ, UR4 ;  /* 0x00000004ff0a7e24 */ /* 0x000fe4000f8e00ff */
[----:B------:R-:W-:Y:S07]  /*7950*/  LEPC R20, `(.L_x_119) ;  /* 0x000000001014794e */ /* 0x000fee0000000000 */
[----:B-1--4-:R-:W-:Y:S05]  /*7960*/  CALL.ABS.NOINC R2 ;  /* 0x0000000002007343 */ /* 0x012fea0003c00000 */
.L_x_119:
[----:B------:R-:W-:Y:S01]  /*7970*/  ISETP.NE.AND P0, PT, R178, RZ, PT ;  /* 0x000000ffb200720c */ /* 0x000fe20003f05270 */
[----:B------:R-:W-:Y:S05]  /*7980*/  WARPSYNC.ALL ;  /* 0x0000000000007948 */ /* 0x000fea0003800000 */
[----:B------:R-:W-:Y:S01]  /*7990*/  R2UR UR4, R71 ;  /* 0x00000000470472ca */ /* 0x000fe200000e0000 */
[----:B------:R-:W-:Y:S01]  /*79a0*/  BSSY.RECONVERGENT B0, `(.L_x_120) ;  /* 0x000011d000007945 */ /* 0x000fe20003800200 */
[----:B------:R-:W-:Y:S02]  /*79b0*/  F2FP.F16.E5M2.UNPACK_B R11, R141 ;  /* 0x0000008dff0b723e */ /* 0x000fe400020004ff */
[----:B------:R-:W-:Y:S02]  /*79c0*/  F2FP.F16.E5M2.UNPACK_B R10, R142 ;  /* 0x0000008eff0a723e */ /* 0x000fe400020004ff */
[----:B------:R-:W-:Y:S01]  /*79d0*/  F2FP.F16.E5M2.UNPACK_B R9, R143 ;  /* 0x0000008fff09723e */ /* 0x000fe200020004ff */
[--C-:B------:R-:W-:Y:S01]  /*79e0*/  HADD2.F32 R74, -RZ, R11.reuse.H0_H0 ;  /* 0x2000000bff4a7230 */ /* 0x100fe20000004100 */
[----:B------:R-:W-:Y:S01]  /*79f0*/  F2FP.F16.E5M2.UNPACK_B R8, R144 ;  /* 0x00000090ff08723e */ /* 0x000fe200020004ff */
[----:B------:R-:W-:Y:S01]  /*7a00*/  HADD2.F32 R76, -RZ, R11.H1_H1 ;  /* 0x3000000bff4c7230 */ /* 0x000fe20000004100 */
[----:B------:R-:W-:Y:S01]  /*7a10*/  F2FP.F16.E5M2.UNPACK_B R7, R145 ;  /* 0x00000091ff07723e */ /* 0x000fe200020004ff */
[--C-:B------:R-:W-:Y:S01]  /*7a20*/  HADD2.F32 R77, -RZ, R10.reuse.H0_H0 ;  /* 0x2000000aff4d7230 */ /* 0x100fe20000004100 */
[----:B------:R-:W-:Y:S01]  /*7a30*/  F2FP.F16.E5M2.UNPACK_B R6, R146 ;  /* 0x00000092ff06723e */ /* 0x000fe200020004ff */
[----:B------:R-:W-:Y:S01]  /*7a40*/  HADD2.F32 R80, -RZ, R10.H1_H1 ;  /* 0x3000000aff507230 */ /* 0x000fe20000004100 */
[----:B------:R-:W-:Y:S01]  /*7a50*/  F2FP.F16.E5M2.UNPACK_B R5, R147 ;  /* 0x00000093ff05723e */ /* 0x000fe200020004ff */
[--C-:B------:R-:W-:Y:S01]  /*7a60*/  HADD2.F32 R81, -RZ, R9.reuse.H0_H0 ;  /* 0x20000009ff517230 */ /* 0x100fe20000004100 */
[----:B-1----:R-:W-:Y:S01]  /*7a70*/  F2FP.F16.E5M2.UNPACK_B R4, R148 ;  /* 0x00000094ff04723e */ /* 0x002fe200020004ff */
[----:B------:R-:W-:Y:S01]  /*7a80*/  HADD2.F32 R83, -RZ, R9.H1_H1 ;  /* 0x30000009ff537230 */ /* 0x000fe20000004100 */
[-C--:B------:R-:W-:Y:S01]  /*7a90*/  F2FP.F16.E5M2.UNPACK_B R2, R140.reuse ;  /* 0x0000008cff02723e */ /* 0x080fe200020004ff */
[--C-:B------:R-:W-:Y:S01]  /*7aa0*/  HADD2.F32 R86, -RZ, R8.reuse.H0_H0 ;  /* 0x20000008ff567230 */ /* 0x100fe20000004100 */
[----:B------:R-:W-:Y:S01]  /*7ab0*/  F2FP.F16.E5M2.UNPACK_B R140, R140.H1 ;  /* 0x0000008cff8c723e */ /* 0x000fe200030004ff */
[----:B------:R-:W-:Y:S01]  /*7ac0*/  HADD2.F32 R87, -RZ, R8.H1_H1 ;  /* 0x30000008ff577230 */ /* 0x000fe20000004100 */
[----:B------:R-:W-:Y:S01]  /*7ad0*/  F2FP.F16.E5M2.UNPACK_B R141, R141.H1 ;  /* 0x0000008dff8d723e */ /* 0x000fe200030004ff */
[--C-:B------:R-:W-:Y:S01]  /*7ae0*/  HADD2.F32 R90, -RZ, R7.reuse.H0_H0 ;  /* 0x20000007ff5a7230 */ /* 0x100fe20000004100 */
[----:B------:R-:W-:Y:S01]  /*7af0*/  F2FP.F16.E5M2.UNPACK_B R142, R142.H1 ;  /* 0x0000008eff8e723e */ /* 0x000fe200030004ff */
[----:B------:R-:W-:Y:S01]  /*7b00*/  HADD2.F32 R91, -RZ, R7.H1_H1 ;  /* 0x30000007ff5b7230 */ /* 0x000fe20000004100 */
[----:B------:R-:W-:Y:S01]  /*7b10*/  F2FP.F16.E5M2.UNPACK_B R143, R143.H1 ;  /* 0x0000008fff8f723e */ /* 0x000fe200030004ff */
[--C-:B------:R-:W-:Y:S01]  /*7b20*/  HADD2.F32 R94, -RZ, R6.reuse.H0_H0 ;  /* 0x20000006ff5e7230 */ /* 0x100fe20000004100 */
[----:B------:R-:W-:Y:S01]  /*7b30*/  IADD3 R161, PT, PT, R161, 0xa0, RZ ;  /* 0x000000a0a1a17810 */ /* 0x000fe20007ffe0ff */
[----:B------:R-:W-:Y:S01]  /*7b40*/  HADD2.F32 R95, -RZ, R6.H1_H1 ;  /* 0x30000006ff5f7230 */ /* 0x000fe20000004100 */
[----:B------:R-:W-:Y:S01]  /*7b50*/  F2FP.F16.E5M2.UNPACK_B R107, R149 ;  /* 0x00000095ff6b723e */ /* 0x000fe200020004ff */
[--C-:B------:R-:W-:Y:S01]  /*7b60*/  HADD2.F32 R98, -RZ, R5.reuse.H0_H0 ;  /* 0x20000005ff627230 */ /* 0x100fe20000004100 */
[----:B------:R-:W-:Y:S01]  /*7b70*/  LOP3.LUT R161, R161, 0xfefffff8, RZ, 0xc0, !PT ;  /* 0xfefffff8a1a17812 */ /* 0x000fe200078ec0ff */
[----:B------:R-:W-:Y:S01]  /*7b80*/  HADD2.F32 R99, -RZ, R5.H1_H1 ;  /* 0x30000005ff637230 */ /* 0x000fe20000004100 */
[----:B------:R-:W-:Y:S01]  /*7b90*/  F2FP.F16.E5M2.UNPACK_B R111, R150 ;  /* 0x00000096ff6f723e */ /* 0x000fe200020004ff */
[--C-:B------:R-:W-:Y:S01]  /*7ba0*/  HADD2.F32 R102, -RZ, R4.reuse.H0_H0 ;  /* 0x20000004ff667230 */ /* 0x100fe20000004100 */
[----:B------:R-:W-:Y:S01]  /*7bb0*/  F2FP.F16.E5M2.UNPACK_B R115, R151 ;  /* 0x00000097ff73723e */ /* 0x000fe200020004ff */
[----:B------:R-:W-:Y:S01]  /*7bc0*/  HADD2.F32 R103, -RZ, R4.H1_H1 ;  /* 0x30000004ff677230 */ /* 0x000fe20000004100 */
[----:B------:R-:W-:Y:S01]  /*7bd0*/  F2FP.F16.E5M2.UNPACK_B R119, R152 ;  /* 0x00000098ff77723e */ /* 0x000fe200020004ff */
[----:B------:R-:W1:Y:S01]  /*7be0*/  LDTM.x64 R4, tmem[UR4+0x40] ;  /* 0x00004004000479ee */ /* 0x000e620008340000 */
[--C-:B------:R-:W-:Y:S01]  /*7bf0*/  HADD2.F32 R0, -RZ, R2.reuse.H0_H0 ;  /* 0x20000002ff007230 */ /* 0x100fe20000004100 */
[----:B------:R-:W-:Y:S01]  /*7c00*/  NOP ;  /* 0x0000000000007918 */ /* 0x000fe20000000000 */
[----:B-1----:R1:W-:Y:S01]  /*7c10*/  SYNCS.ARRIVE.TRANS64.RED.A1T0 RZ, [R161+URZ], RZ ;  /* 0x000000ffa1ff79a7 */ /* 0x0023e200081004ff */
[----:B------:R-:W-:Y:S01]  /*7c20*/  HADD2.F32 R2, -RZ, R2.H1_H1 ;  /* 0x30000002ff027230 */ /* 0x000fe20000004100 */
[----:B------:R-:W-:Y:S01]  /*7c30*/  F2FP.F16.E5M2.UNPACK_B R123, R153 ;  /* 0x00000099ff7b723e */ /* 0x000fe200020004ff */
[----:B------:R-:W-:Y:S01]  /*7c40*/  HADD2.F32 R78, -RZ, R141.H1_H1 ;  /* 0x3000008dff4e7230 */ /* 0x000fe20000004100 */
[----:B------:R-:W-:Y:S01]  /*7c50*/  F2FP.F16.E5M2.UNPACK_B R127, R154 ;  /* 0x0000009aff7f723e */ /* 0x000fe200020004ff */
[--C-:B------:R-:W-:Y:S01]  /*7c60*/  HADD2.F32 R106, -RZ, R107.reuse.H0_H0 ;  /* 0x2000006bff6a7230 */ /* 0x100fe20000004100 */
[----:B------:R-:W-:Y:S01]  /*7c70*/  F2FP.F16.E5M2.UNPACK_B R130, R155 ;  /* 0x0000009bff82723e */ /* 0x000fe200020004ff */
[----:B------:R-:W-:Y:S01]  /*7c80*/  HADD2.F32 R107, -RZ, R107.H1_H1 ;  /* 0x3000006bff6b7230 */ /* 0x000fe20000004100 */
[----:B------:R-:W-:Y:S01]  /*7c90*/  F2FP.F16.E5M2.UNPACK_B R144, R144.H1 ;  /* 0x00000090ff90723e */ /* 0x000fe200030004ff */
        /* <DEDUP_REMOVED lines=12> */
[C---:B------:R-:W-:Y:S01]  /*7d60*/  FMUL R4, R70.reuse, R4 ;  /* 0x0000000446047220 */ /* 0x040fe20000400000 */
[C---:B------:R-:W-:Y:S01]  /*7d70*/  FMUL R5, R70.reuse, R5 ;  /* 0x0000000546057220 */ /* 0x040fe20000400000 */
[--C-:B------:R-:W-:Y:S02]  /*7d80*/  HADD2.F32 R3, -RZ, R140.reuse.H0_H0 ;  /* 0x2000008cff037230 */ /* 0x100fe40000004100 */
        /* <DEDUP_REMOVED lines=9> */
[----:B------:R-:W-:Y:S02]  /*7e20*/  HADD2.F32 R122, -RZ, R123.H0_H0 ;  /* 0x2000007bff7a7230 */ /* 0x000fe40000004100 */
[C---:B------:R-:W-:Y:S01]  /*7e30*/  FMUL R6, R70.reuse, R6 ;  /* 0x0000000646067220 */ /* 0x040fe20000400000 */
[----:B------:R-:W-:Y:S02]  /*7e40*/  HADD2.F32 R72, -RZ, R140.H1_H1 ;  /* 0x3000008cff487230 */ /* 0x000fe40000004100 */
[C---:B------:R-:W-:Y:S01]  /*7e50*/  FMUL R7, R70.reuse, R7 ;  /* 0x0000000746077220 */ /* 0x040fe20000400000 */
[----:B------:R-:W-:Y:S02]  /*7e60*/  HADD2.F32 R75, -RZ, R141.H0_H0 ;  /* 0x2000008dff4b7230 */ /* 0x000fe40000004100 */
[C---:B------:R-:W-:Y:S01]  /*7e70*/  FFMA R6, R73.reuse, R3, R6 ;  /* 0x0000000349067223 */ /* 0x040fe20000000006 */
[----:B------:R-:W-:Y:S02]  /*7e80*/  HADD2.F32 R123, -RZ, R123.H1_H1 ;  /* 0x3000007bff7b7230 */ /* 0x000fe40000004100 */
[C---:B------:R-:W-:Y:S01]  /*7e90*/  FFMA R7, R73.reuse, R72, R7 ;  /* 0x0000004849077223 */ /* 0x040fe20000000007 */
[C---:B------:R-:W-:Y:S01]  /*7ea0*/  FFMA R8, R73.reuse, R74, R8 ;  /* 0x0000004a49087223 */ /* 0x040fe20000000008 */
[----:B------:R-:W-:Y:S01]  /*7eb0*/  FFMA R9, R73, R76, R9 ;  /* 0x0000004c49097223 */ /* 0x000fe20000000009 */
[--C-:B------:R-:W-:Y:S02]  /*7ec0*/  HADD2.F32 R126, -RZ, R127.reuse.H0_H0 ;  /* 0x2000007fff7e7230 */ /* 0x100fe40000004100 */
[C---:B------:R-:W-:Y:S01]  /*7ed0*/  FMUL R10, R70.reuse, R10 ;  /* 0x0000000a460a7220 */ /* 0x040fe20000400000 */
[----:B------:R-:W-:Y:S01]  /*7ee0*/  F2FP.SATFINITE.E5M2.F32.PACK_AB_MERGE_C R76, R7, R6, RZ ;  /* 0x00000006074c723e */ /* 0x000fe200048060ff */
[C---:B------:R-:W-:Y:S01]  /*7ef0*/  FMUL R7, R70.reuse, R20 ;  /* 0x0000001446077220 */ /* 0x040fe20000400000 */
[----:B------:R-:W-:Y:S02]  /*7f00*/  HADD2.F32 R127, -RZ, R127.H1_H1 ;  /* 0x3000007fff7f7230 */ /* 0x000fe40000004100 */
[C---:B------:R-:W-:Y:S01]  /*7f10*/  FFMA R10, R73.reuse, R75, R10 ;  /* 0x0000004b490a7223 */ /* 0x040fe2000000000a */
[----:B------:R-:W-:Y:S02]  /*7f20*/  HADD2.F32 R72, -RZ, R130.H0_H0 ;  /* 0x20000082ff487230 */ /* 0x000fe40000004100 */
[C---:B------:R-:W-:Y:S01]  /*7f30*/  FMUL R11, R70.reuse, R11 ;  /* 0x0000000b460b7220 */ /* 0x040fe20000400000 */
[--C-:B------:R-:W-:Y:S02]  /*7f40*/  HADD2.F32 R79, -RZ, R142.reuse.H0_H0 ;  /* 0x2000008eff4f7230 */ /* 0x100fe40000004100 */
[C---:B------:R-:W-:Y:S01]  /*7f50*/  FMUL R14, R70.reuse, R14 ;  /* 0x0000000e460e7220 */ /* 0x040fe20000400000 */
[----:B------:R-:W-:Y:S02]  /*7f60*/  HADD2.F32 R82, -RZ, R142.H1_H1 ;  /* 0x3000008eff527230 */ /* 0x000fe40000004100 */
[C---:B------:R-:W-:Y:S01]  /*7f70*/  FFMA R11, R73.reuse, R78, R11 ;  /* 0x0000004e490b7223 */ /* 0x040fe2000000000b */
[C---:B------:R-:W-:Y:S01]  /*7f80*/  FFMA R12, R73.reuse, R77, R12 ;  /* 0x0000004d490c7223 */ /* 0x040fe2000000000c */
[C---:B------:R-:W-:Y:S01]  /*7f90*/  FFMA R13, R73.reuse, R80, R13 ;  /* 0x00000050490d7223 */ /* 0x040fe2000000000d */
[----:B------:R-:W-:Y:S01]  /*7fa0*/  FFMA R14, R73, R79, R14 ;  /* 0x0000004f490e7223 */ /* 0x000fe2000000000e */
[----:B------:R-:W-:Y:S01]  /*7fb0*/  HADD2.F32 R75, -RZ, R130.H1_H1 ;  /* 0x30000082ff4b7230 */ /* 0x000fe20000004100 */
[----:B------:R-:W-:Y:S01]  /*7fc0*/  F2FP.SATFINITE.E5M2.F32.PACK_AB_MERGE_C R78, R11, R10, RZ ;  /* 0x0000000a0b4e723e */ /* 0x000fe200048060ff */
[C---:B------:R-:W-:Y:S01]  /*7fd0*/  FMUL R10, R70.reuse, R21 ;  /* 0x00000015460a7220 */ /* 0x040fe20000400000 */
[C---:B------:R-:W-:Y:S01]  /*7fe0*/  FMUL R21, R70.reuse, R28 ;  /* 0x0000001c46157220 */ /* 0x040fe20000400000 */
        /* <DEDUP_REMOVED lines=8> */
[C---:B------:R-:W-:Y:S01]  /*8070*/  FMUL R18, R70.reuse, R25 ;  /* 0x0000001946127220 */ /* 0x040fe20000400000 */
[----:B------:R-:W-:Y:S01]  /*8080*/  F2FP.SATFINITE.E5M2.F32.PACK_AB_MERGE_C R14, R15, R14, RZ ;  /* 0x0000000e0f0e723e */ /* 0x000fe200048060ff */
        /* <DEDUP_REMOVED lines=8> */
[C---:B------:R-:W-:Y:S01]  /*8110*/  FFMA R11, R73.reuse, R88, R11 ;  /* 0x00000058490b7223 */ /* 0x040fe2000000000b */
[----:B------:R-:W-:Y:S01]  /*8120*/  FMUL R22, R70, R29 ;  /* 0x0000001d46167220 */ /* 0x000fe20000400000 */
        /* <DEDUP_REMOVED lines=13> */
[----:B------:R-:W-:Y:S01]  /*8200*/  FMUL R20, R70, R27 ;  /* 0x0000001b46147220 */ /* 0x000fe20000400000 */
[--C-:B------:R-:W-:Y:S01]  /*8210*/  HADD2.F32 R96, -RZ, R146.reuse.H0_H0 ;  /* 0x20000092ff607230 */ /* 0x100fe20000004100 */
[----:B------:R-:W-:Y:S01]  /*8220*/  F2FP.SATFINITE.E5M2.F32.PACK_AB_MERGE_C R16, R10, R7, R16 ;  /* 0x000000070a10723e */ /* 0x000fe20004806010 */
[----:B------:R-:W-:Y:S02]  /*8230*/  HADD2.F32 R97, -RZ, R146.H1_H1 ;  /* 0x30000092ff617230 */ /* 0x000fe40000004100 */
[C---:B------:R-:W-:Y:S01]  /*8240*/  FFMA R20, R73.reuse, R93, R20 ;  /* 0x0000005d49147223 */ /* 0x040fe20000000014 */
[C---:B------:R-:W-:Y:S01]  /*8250*/  FFMA R21, R73.reuse, R94, R21 ;  /* 0x0000005e49157223 */ /* 0x040fe20000000015 */
[C---:B------:R-:W-:Y:S01]  /*8260*/  FFMA R22, R73.reuse, R95, R22 ;  /* 0x0000005f49167223 */ /* 0x040fe20000000016 */
[C---:B------:R-:W-:Y:S01]  /*8270*/  FMUL R23, R70.reuse, R30 ;  /* 0x0000001e46177220 */ /* 0x040fe20000400000 */
[----:B------:R-:W-:Y:S01]  /*8280*/  FMUL R30, R70, R37 ;  /* 0x00000025461e7220 */ /* 0x000fe20000400000 */
[----:B------:R-:W-:Y:S01]  /*8290*/  F2FP.SATFINITE.E5M2.F32.PACK_AB_MERGE_C R19, R20, R19, RZ ;  /* 0x000000131413723e */ /* 0x000fe200048060ff */
[C---:B------:R-:W-:Y:S01]  /*82a0*/  FMUL R37, R70.reuse, R44 ;  /* 0x0000002c46257220 */ /* 0x040fe20000400000 */
[C---:B------:R-:W-:Y:S01]  /*82b0*/  FFMA R23, R73.reuse, R96, R23 ;  /* 0x0000006049177223 */ /* 0x040fe20000000017 */
        /* <DEDUP_REMOVED lines=20> */
[----:B------:R-:W-:Y:S01]  /*8400*/  F2FP.F16.E5M2.UNPACK_B R151, R151.H1 ;  /* 0x00000097ff97723e */ /* 0x000fe200030004ff */
[----:B------:R-:W-:Y:S01]  /*8410*/  FMUL R38, R70, R45 ;  /* 0x0000002d46267220 */ /* 0x000fe20000400000 */
[----:B------:R-:W-:Y:S01]  /*8420*/  F2FP.SATFINITE.E5M2.F32.PACK_AB_MERGE_C R19, R28, R27, RZ ;  /* 0x0000001b1c13723e */ /* 0x000fe200048060ff */
[----:B------:R-:W-:Y:S01]  /*8430*/  FFMA R31, R73, R104, R31 ;  /* 0x00000068491f7223 */ /* 0x000fe2000000001f */
[C---:B------:R-:W-:Y:S01]  /*8440*/  FMUL R45, R70.reuse, R52 ;  /* 0x00000034462d7220 */ /* 0x040fe20000400000 */
[C---:B------:R-:W-:Y:S01]  /*8450*/  FMUL R52, R70.reuse, R59 ;  /* 0x0000003b46347220 */ /* 0x040fe20000400000 */
[----:B------:R-:W-:Y:S01]  /*8460*/  F2FP.F16.E5M2.UNPACK_B R152, R152.H1 ;  /* 0x00000098ff98723e */ /* 0x000fe200030004ff */
[C---:B------:R-:W-:Y:S01]  /*8470*/  FMUL R59, R70.reuse, R66 ;  /* 0x00000042463b7220 */ /* 0x040fe20000400000 */
[----:B------:R-:W-:Y:S01]  /*8480*/  F2FP.SATFINITE.E5M2.F32.PACK_AB_MERGE_C R66, R13, R12, R14 ;  /* 0x0000000c0d42723e */ /* 0x000fe2000480600e */
        /* <DEDUP_REMOVED lines=11> */
[C---:B------:R-:W-:Y:S01]  /*8540*/  FFMA R35, R73.reuse, R108, R35 ;  /* 0x0000006c49237223 */ /* 0x040fe20000000023 */
[C---:B------:R-:W-:Y:S01]  /*8550*/  FMUL R36, R70.reuse, R43 ;  /* 0x0000002b46247220 */ /* 0x040fe20000400000 */
[--C-:B------:R-:W-:Y:S02]  /*8560*/  HADD2.F32 R112, -RZ, R150.reuse.H0_H0 ;  /* 0x20000096ff707230 */ /* 0x100fe40000004100 */
[C---:B------:R-:W-:Y:S01]  /*8570*/  FMUL R39, R70.reuse, R46 ;  /* 0x0000002e46277220 */ /* 0x040fe20000400000 */
[----:B------:R-:W-:Y:S02]  /*8580*/  HADD2.F32 R113, -RZ, R150.H1_H1 ;  /* 0x30000096ff717230 */ /* 0x000fe40000004100 */
        /* <DEDUP_REMOVED lines=12> */
[C---:B------:R-:W-:Y:S01]  /*8650*/  FMUL R46, R70.reuse, R53 ;  /* 0x00000035462e7220 */ /* 0x040fe20000400000 */
[--C-:B------:R-:W-:Y:S02]  /*8660*/  HADD2.F32 R120, -RZ, R152.reuse.H0_H0 ;  /* 0x20000098ff787230 */ /* 0x100fe40000004100 */
[C---:B------:R-:W-:Y:S01]  /*8670*/  FMUL R50, R70.reuse, R57 ;  /* 0x0000003946327220 */ /* 0x040fe20000400000 */
[C---:B------:R-:W-:Y:S01]  /*8680*/  FMUL R51, R70.reuse, R58 ;  /* 0x0000003a46337220 */ /* 0x040fe20000400000 */
[C---:B------:R-:W-:Y:S01]  /*8690*/  FMUL R53, R70.reuse, R60 ;  /* 0x0000003c46357220 */ /* 0x040fe20000400000 */
[C---:B------:R-:W-:Y:S01]  /*86a0*/  FFMA R43, R73.reuse, R116, R43 ;  /* 0x00000074492b7223 */ /* 0x040fe2000000002b */
[----:B------:R-:W-:Y:S02]  /*86b0*/  HADD2.F32 R121, -RZ, R152.H1_H1 ;  /* 0x30000098ff797230 */ /* 0x000fe40000004100 */
[C---:B------:R-:W-:Y:S01]  /*86c0*/  FMUL R47, R70.reuse, R54 ;  /* 0x00000036462f7220 */ /* 0x040fe20000400000 */
[C---:B------:R-:W-:Y:S01]  /*86d0*/  FMUL R57, R70.reuse, R64 ;  /* 0x0000004046397220 */ /* 0x040fe20000400000 */
[C---:B------:R-:W-:Y:S01]  /*86e0*/  FMUL R58, R70.reuse, R65 ;  /* 0x00000041463a7220 */ /* 0x040fe20000400000 */
[C---:B------:R-:W-:Y:S01]  /*86f0*/  FMUL R60, R70.reuse, R67 ;  /* 0x00000043463c7220 */ /* 0x040fe20000400000 */
[----:B------:R-:W-:Y:S01]  /*8700*/  FFMA R44, R73, R117, R44 ;  /* 0x00000075492c7223 */ /* 0x000fe2000000002c */
[C---:B------:R-:W-:Y:S01]  /*8710*/  FMUL R48, R70.reuse, R55 ;  /* 0x0000003746307220 */ /* 0x040fe20000400000 */
[----:B------:R-:W-:Y:S01]  /*8720*/  F2FP.SATFINITE.E5M2.F32.PACK_AB_MERGE_C R64, R5, R4, R76 ;  /* 0x000000040540723e */ /* 0x000fe2000480604c */
[----:B------:R-:W-:Y:S01]  /*8730*/  FFMA R45, R73, R118, R45 ;  /* 0x00000076492d7223 */ /* 0x000fe2000000002d */
[----:B------:R-:W-:Y:S01]  /*8740*/  F2FP.SATFINITE.E5M2.F32.PACK_AB_MERGE_C R65, R9, R8, R78 ;  /* 0x000000080941723e */ /* 0x000fe2000480604e */
[----:B------:R-:W-:Y:S01]  /*8750*/  FMUL R49, R70, R56 ;  /* 0x0000003846317220 */ /* 0x000fe20000400000 */
[----:B------:R-:W-:Y:S01]  /*8760*/  F2FP.SATFINITE.E5M2.F32.PACK_AB_MERGE_C R67, R2, R0, R3 ;  /* 0x000000000243723e */ /* 0x000fe20004806003 */
[C---:B------:R-:W-:Y:S01]  /*8770*/  FFMA R46, R73.reuse, R119, R46 ;  /* 0x00000077492e7223 */ /* 0x040fe2000000002e */
[----:B------:R-:W-:Y:S01]  /*8780*/  F2FP.F16.E5M2.UNPACK_B R154, R154.H1 ;  /* 0x0000009aff9a723e */ /* 0x000fe200030004ff */
[--C-:B------:R-:W-:Y:S02]  /*8790*/  HADD2.F32 R124, -RZ, R153.reuse.H0_H0 ;  /* 0x20000099ff7c7230 */ /* 0x100fe40000004100 */
[C---:B------:R-:W-:Y:S01]  /*87a0*/  FFMA R47, R73.reuse, R120, R47 ;  /* 0x00000078492f7223 */ /* 0x040fe2000000002f */
[----:B------:R1:W-:Y:S01]  /*87b0*/  STS.128 [R137+UR44+0x6200], R64 ;  /* 0x0062004089007988 */ /* 0x0003e20008000c2c */
[----:B------:R-:W-:Y:S02]  /*87c0*/  HADD2.F32 R125, -RZ, R153.H1_H1 ;  /* 0x30000099ff7d7230 */ /* 0x000fe40000004100 */
[C---:B------:R-:W-:Y:S01]  /*87d0*/  FFMA R48, R73.reuse, R121, R48 ;  /* 0x0000007949307223 */ /* 0x040fe20000000030 */
[C---:B------:R-:W-:Y:S01]  /*87e0*/  FFMA R49, R73.reuse, R122, R49 ;  /* 0x0000007a49317223 */ /* 0x040fe20000000031 */
[----:B------:R-:W-:Y:S01]  /*87f0*/  F2FP.F16.E5M2.UNPACK_B R155, R155.H1 ;  /* 0x0000009bff9b723e */ /* 0x000fe200030004ff */
[C---:B------:R-:W-:Y:S01]  /*8800*/  FFMA R50, R73.reuse, R123, R50 ;  /* 0x0000007b49327223 */ /* 0x040fe20000000032 */
[----:B------:R-:W-:Y:S01]  /*8810*/  FMUL R54, R70, R61 ;  /* 0x0000003d46367220 */ /* 0x000fe20000400000 */
[--C-:B------:R-:W-:Y:S01]  /*8820*/  HADD2.F32 R128, -RZ, R154.reuse.H0_H0 ;  /* 0x2000009aff807230 */ /* 0x100fe20000004100 */
[----:B------:R1:W-:Y:S01]  /*8830*/  STS.128 [R179+0x6010], R16 ;  /* 0x00601010b3007388 */ /* 0x0003e20000000c00 */
[----:B------:R-:W-:Y:S01]  /*8840*/  F2FP.SATFINITE.E5M2.F32.PACK_AB_MERGE_C R35, R36, R35, RZ ;  /* 0x000000232423723e */ /* 0x000fe200048060ff */
[C---:B------:R-:W-:Y:S01]  /*8850*/  FFMA R51, R73.reuse, R124, R51 ;  /* 0x0000007c49337223 */ /* 0x040fe20000000033 */
[----:B------:R-:W-:Y:S01]  /*8860*/  F2FP.SATFINITE.E5M2.F32.PACK_AB_MERGE_C R39, R40, R39, RZ ;  /* 0x000000272827723e */ /* 0x000fe200048060ff */
[----:B------:R-:W-:Y:S02]  /*8870*/  HADD2.F32 R129, -RZ, R154.H1_H1 ;  /* 0x3000009aff817230 */ /* 0x000fe40000004100 */
[C---:B------:R-:W-:Y:S01]  /*8880*/  FMUL R55, R70.reuse, R62 ;  /* 0x0000003e46377220 */ /* 0x040fe20000400000 */
[C---:B------:R-:W-:Y:S01]  /*8890*/  FFMA R52, R73.reuse, R125, R52 ;  /* 0x0000007d49347223 */ /* 0x040fe20000000034 */
[----:B------:R-:W-:Y:S01]  /*88a0*/  FMUL R56, R70, R63 ;  /* 0x0000003f46387220 */ /* 0x000fe20000400000 */
[C---:B------:R-:W-:Y:S01]  /*88b0*/  FFMA R53, R73.reuse, R126, R53 ;  /* 0x0000007e49357223 */ /* 0x040fe20000000035 */
[C---:B------:R-:W-:Y:S01]  /*88c0*/  FFMA R54, R73.reuse, R127, R54 ;  /* 0x0000007f49367223 */ /* 0x040fe20000000036 */
[--C-:B------:R-:W-:Y:S02]  /*88d0*/  HADD2.F32 R74, -RZ, R155.reuse.H0_H0 ;  /* 0x2000009bff4a7230 */ /* 0x100fe40000004100 */
[C---:B------:R-:W-:Y:S01]  /*88e0*/  FFMA R55, R73.reuse, R128, R55 ;  /* 0x0000008049377223 */ /* 0x040fe20000000037 */
[----:B------:R-:W-:Y:S02]  /*88f0*/  HADD2.F32 R131, -RZ, R155.H1_H1 ;  /* 0x3000009bff837230 */ /* 0x000fe40000004100 */
[C---:B------:R-:W-:Y:S01]  /*8900*/  FFMA R56, R73.reuse, R129, R56 ;  /* 0x0000008149387223 */ /* 0x040fe20000000038 */
[----:B------:R-:W-:Y:S01]  /*8910*/  F2FP.SATFINITE.E5M2.F32.PACK_AB_MERGE_C R43, R44, R43, RZ ;  /* 0x0000002b2c2b723e */ /* 0x000fe200048060ff */
[C---:B------:R-:W-:Y:S01]  /*8920*/  FFMA R57, R73.reuse, R72, R57 ;  /* 0x0000004849397223 */ /* 0x040fe20000000039 */
[C---:B------:R-:W-:Y:S01]  /*8930*/  FFMA R58, R73.reuse, R75, R58 ;  /* 0x0000004b493a7223 */ /* 0x040fe2000000003a */
[C---:B------:R-:W-:Y:S01]  /*8940*/  FFMA R59, R73.reuse, R74, R59 ;  /* 0x0000004a493b7223 */ /* 0x040fe2000000003b */
[----:B------:R-:W-:Y:S01]  /*8950*/  F2FP.SATFINITE.E5M2.F32.PACK_AB_MERGE_C R33, R34, R33, R35 ;  /* 0x000000212221723e */ /* 0x000fe20004806023 */
[----:B------:R-:W-:Y:S01]  /*8960*/  FFMA R60, R73, R131, R60 ;  /* 0x00000083493c7223 */ /* 0x000fe2000000003c */
[----:B------:R-:W-:Y:S02]  /*8970*/  F2FP.SATFINITE.E5M2.F32.PACK_AB_MERGE_C R32, R30, R29, R32 ;  /* 0x0000001d1e20723e */ /* 0x000fe40004806020 */
        /* <DEDUP_REMOVED lines=11> */
[----:B------:R-:W-:Y:S03]  /*8a30*/  IADD3 R68, PT, PT, R68, 0x1, RZ ;  /* 0x0000000144447810 */ /* 0x000fe60007ffe0ff */
        /* <DEDUP_REMOVED lines=10> */
[----:B------:R-:W-:Y:S02]  /*8ae0*/  UIADD3 UR9, UPT, UPT, UR49, 0x40, URZ ;  /* 0x0000004031097890 */ /* 0x000fe4000fffe0ff */
[----:B------:R-:W-:Y:S01]  /*8af0*/  UIADD3 UR8, UPT, UPT, UR44, 0x6200, URZ ;  /* 0x000062002c087890 */ /* 0x000fe2000fffe0ff */
[----:B------:R-:W-:Y:S01]  /*8b00*/  UMOV UR10, UR50 ;  /* 0x00000032000a7c82 */ /* 0x000fe20008000000 */
[----:B------:R-:W-:Y:S01]  /*8b10*/  UMOV UR11, UR36 ;  /* 0x00000024000b7c82 */ /* 0x000fe20008000000 */
[----:B--2---:R-:W-:Y:S04]  /*8b20*/  UIADD3 UR4, UP0, UPT, UR6, 0x680, URZ ;  /* 0x0000068006047890 */ /* 0x004fe8000ff1e0ff */
[----:B------:R-:W-:Y:S09]  /*8b30*/  UIADD3.X UR5, UPT, UPT, URZ, UR7, URZ, UP0, !UPT ;  /* 0x00000007ff057290 */ /* 0x000ff200087fe4ff */
[----:B------:R2:W-:Y:S01]  /*8b40*/  UTMASTG.3D [UR8], [UR4] ;  /* 0x00000008040073b5 */ /* 0x0005e20008010000 */
[----:B------:R0:W-:Y:S01]  /*8b50*/  UTMACMDFLUSH ;  /* 0x00000000000079b7 */ /* 0x0001e20000000000 */
[----:B--2---:R-:W-:Y:S04]  /*8b60*/  DEPBAR.LE SB0, 0x1 ;  /* 0x000080400000791a */ /* 0x004fe80000000000 */
.L_x_121:
[----:B------:R-:W-:Y:S05]  /*8b70*/  BSYNC.RECONVERGENT B0 ;  /* 0x0000000000007941 */ /* 0x000fea0003800200 */
.L_x_120:
[----:B------:R-:W-:Y:S01]  /*8b80*/  BAR.SYNC.DEFER_BLOCKING 0x1, 0x80 ;  /* 0x0042000000007b1d */ /* 0x000fe20000010000 */
[----:B------:R-:W-:Y:S01]  /*8b90*/  ISETP.NE.AND P0, PT, R162, 0x2, PT ;  /* 0x00000002a200780c */ /* 0x000fe20003f05270 */
[----:B------:R-:W-:Y:S01]  /*8ba0*/  UISETP.NE.AND UP0, UPT, UR45, URZ, UPT ;  /* 0x000000ff2d00728c */ /* 0x000fe2000bf05270 */
[----:B------:R-:W-:Y:S01]  /*8bb0*/  ISETP.NE.AND P1, PT, R68, 0x4, PT ;  /* 0x000000044400780c */ /* 0x000fe20003f25270 */
[----:B------:R-:W-:Y:S01]  /*8bc0*/  UIADD3 UR20, UPT, UPT, UR37, UR59, URZ ;  /* 0x0000003b25147290 */ /* 0x000fe2000fffe0ff */
[----:B------:R-:W-:Y:S01]  /*8bd0*/  SEL R0, RZ, 0x1, P0 ;  /* 0x00000001ff007807 */ /* 0x000fe20000000000 */
[----:B------:R-:W-:Y:S01]  /*8be0*/  UIADD3 UR16, UPT, UPT, UR38, UR62, URZ ;  /* 0x0000003e26107290 */ /* 0x000fe2000fffe0ff */
[----:B------:R-:W-:Y:S02]  /*8bf0*/  SEL R3, RZ, 0x1, P1 ;  /* 0x00000001ff037807 */ /* 0x000fe40000800000 */
[----:B------:R-:W-:Y:S02]  /*8c00*/  LOP3.LUT R167, R167, R0, RZ, 0x3c, !PT ;  /* 0x00000000a7a77212 */ /* 0x000fe400078e3cff */
[----:B------:R-:W-:Y:S02]  /*8c10*/  LOP3.LUT R168, R168, R3, RZ, 0x3c, !PT ;  /* 0x00000003a8a87212 */ /* 0x000fe400078e3cff */
[----:B------:R-:W-:Y:S02]  /*8c20*/  SEL R162, R162, RZ, P0 ;  /* 0x000000ffa2a27207 */ /* 0x000fe40000000000 */
[----:B------:R-:W-:Y:S01]  /*8c30*/  SEL R68, R68, RZ, P1 ;  /* 0x000000ff44447207 */ /* 0x000fe20000800000 */
[----:B------:R-:W-:Y:S01]  /*8c40*/  UMOV UR36, UR58 ;  /* 0x0000003a00247c82 */ /* 0x000fe20008000000 */
[----:B------:R-:W-:Y:S05]  /*8c50*/  BRA.U UP0, `(.L_x_122) ;  /* 0xffffffc500647547 */ /* 0x000fea000b83ffff */
[----:B------:R-:W-:Y:S05]  /*8c60*/  EXIT ;  /* 0x000000000000794d */ /* 0x000fea0003800000 */
.L_x_24:
[----:B-1----:R1:W2:Y:S02]  /*8c70*/  SYNCS.PHASECHK.TRANS64.TRYWAIT P0, [R0+URZ+0xd0], R3 ;  /* 0x0000d003000075a7 */ /* 0x0022a400080011ff */
[----:B--2---:R-:W-:Y:S05]  /*8c80*/  @!P0 NANOSLEEP.SYNCS 0x989680 ;  /* 0x009896800000895d */ /* 0x004fea0003900000 */
[----:B------:R-:W2:Y:S02]  /*8c90*/  @!P0 SYNCS.PHASECHK.TRANS64 P0, [R0+URZ+0xd0], R3 ;  /* 0x0000d003000085a7 */ /* 0x000ea400080010ff */
[----:B--2---:R-:W-:Y:S05]  /*8ca0*/  @!P0 BRA `(.L_x_24) ;  /* 0xfffffffc00f08947 */ /* 0x004fea000383ffff */
[----:B------:R-:W-:Y:S05]  /*8cb0*/  BRA `(.L_x_123) ;  /* 0xffffff8c003c7947 */ /* 0x000fea000383ffff */
.L_x_27:
[----:B-1----:R-:W-:-:S07]  /*8cc0*/  MOV R0, UR33 ;  /* 0x0000002100007c02 */ /* 0x002fce0008000f00 */
.L_x_124:
[----:B-1----:R1:W2:Y:S02]  /*8cd0*/  SYNCS.PHASECHK.TRANS64.TRYWAIT P0, [R0+URZ+0x18], R3 ;  /* 0x00001803000075a7 */ /* 0x0022a400080011ff */
[----:B--2---:R-:W-:Y:S05]  /*8ce0*/  @!P0 NANOSLEEP.SYNCS 0x989680 ;  /* 0x009896800000895d */ /* 0x004fea0003900000 */
[----:B------:R-:W2:Y:S02]  /*8cf0*/  @!P0 SYNCS.PHASECHK.TRANS64 P0, [R0+URZ+0x18], R3 ;  /* 0x00001803000085a7 */ /* 0x000ea400080010ff */
[----:B--2---:R-:W-:Y:S05]  /*8d00*/  @!P0 BRA `(.L_x_124) ;  /* 0xfffffffc00f08947 */ /* 0x004fea000383ffff */
[----:B------:R-:W-:Y:S05]  /*8d10*/  BRA `(.L_x_26) ;  /* 0xffffff8c008c7947 */ /* 0x000fea000383ffff */
.L_x_34:
[----:B-1----:R-:W-:-:S07]  /*8d20*/  MOV R0, UR17 ;  /* 0x0000001100007c02 */ /* 0x002fce0008000f00 */
.L_x_125:
[----:B-1----:R1:W2:Y:S02]  /*8d30*/  SYNCS.PHASECHK.TRANS64.TRYWAIT P0, [R0+URZ+0x18], R3 ;  /* 0x00001803000075a7 */ /* 0x0022a400080011ff */
[----:B--2---:R-:W-:Y:S05]  /*8d40*/  @!P0 NANOSLEEP.SYNCS 0x989680 ;  /* 0x009896800000895d */ /* 0x004fea0003900000 */
[----:B------:R-:W2:Y:S02]  /*8d50*/  @!P0 SYNCS.PHASECHK.TRANS64 P0, [R0+URZ+0x18], R3 ;  /* 0x00001803000085a7 */ /* 0x000ea400080010ff */
[----:B--2---:R-:W-:Y:S05]  /*8d60*/  @!P0 BRA `(.L_x_125) ;  /* 0xfffffffc00f08947 */ /* 0x004fea000383ffff */
[----:B------:R-:W-:Y:S05]  /*8d70*/  BRA `(.L_x_33) ;  /* 0xffffff90004c7947 */ /* 0x000fea000383ffff */
.L_x_39:
[----:B-1----:R1:W2:Y:S02]  /*8d80*/  SYNCS.PHASECHK.TRANS64.TRYWAIT P0, [R3+URZ+0x60], R0 ;  /* 0x00006000030075a7 */ /* 0x0022a400080011ff */
[----:B--2---:R-:W-:Y:S05]  /*8d90*/  @!P0 NANOSLEEP.SYNCS 0x989680 ;  /* 0x009896800000895d */ /* 0x004fea0003900000 */
[----:B------:R-:W2:Y:S02]  /*8da0*/  @!P0 SYNCS.PHASECHK.TRANS64 P0, [R3+URZ+0x60], R0 ;  /* 0x00006000030085a7 */ /* 0x000ea400080010ff */
[----:B--2---:R-:W-:Y:S05]  /*8db0*/  @!P0 BRA `(.L_x_39) ;  /* 0xfffffffc00f08947 */ /* 0x004fea000383ffff */
[----:B------:R-:W-:Y:S05]  /*8dc0*/  BRA `(.L_x_126) ;  /* 0xffffff9000f07947 */ /* 0x000fea000383ffff */
.L_x_43:
[----:B-1----:R-:W-:-:S07]  /*8dd0*/  MOV R0, UR4 ;  /* 0x0000000400007c02 */ /* 0x002fce0008000f00 */
.L_x_127:
[----:B-1----:R1:W2:Y:S02]  /*8de0*/  SYNCS.PHASECHK.TRANS64.TRYWAIT P0, [R0+URZ], R3 ;  /* 0x00000003000075a7 */ /* 0x0022a400080011ff */
[----:B--2---:R-:W-:Y:S05]  /*8df0*/  @!P0 NANOSLEEP.SYNCS 0x989680 ;  /* 0x009896800000895d */ /* 0x004fea0003900000 */
[----:B------:R-:W2:Y:S02]  /*8e00*/  @!P0 SYNCS.PHASECHK.TRANS64 P0, [R0+URZ], R3 ;  /* 0x00000003000085a7 */ /* 0x000ea400080010ff */
[----:B--2---:R-:W-:Y:S05]  /*8e10*/  @!P0 BRA `(.L_x_127) ;  /* 0xfffffffc00f08947 */ /* 0x004fea000383ffff */
[----:B------:R-:W-:Y:S05]  /*8e20*/  BRA `(.L_x_128) ;  /* 0xffffff9800947947 */ /* 0x000fea000383ffff */
.L_x_44:
[----:B------:R-:W-:-:S07]  /*8e30*/  MOV R0, UR5 ;  /* 0x0000000500007c02 */ /* 0x000fce0008000f00 */
.L_x_129:
[----:B-1----:R1:W2:Y:S02]  /*8e40*/  SYNCS.PHASECHK.TRANS64.TRYWAIT P0, [R0+URZ], R3 ;  /* 0x00000003000075a7 */ /* 0x0022a400080011ff */
[----:B--2---:R-:W-:Y:S05]  /*8e50*/  @!P0 NANOSLEEP.SYNCS 0x989680 ;  /* 0x009896800000895d */ /* 0x004fea0003900000 */
[----:B------:R-:W2:Y:S02]  /*8e60*/  @!P0 SYNCS.PHASECHK.TRANS64 P0, [R0+URZ], R3 ;  /* 0x00000003000085a7 */ /* 0x000ea400080010ff */
[----:B--2---:R-:W-:Y:S05]  /*8e70*/  @!P0 BRA `(.L_x_129) ;  /* 0xfffffffc00f08947 */ /* 0x004fea000383ffff */
[----:B------:R-:W-:Y:S05]  /*8e80*/  BRA `(.L_x_130) ;  /* 0xffffff9800a07947 */ /* 0x000fea000383ffff */
.L_x_47:
[----:B-1----:R1:W2:Y:S02]  /*8e90*/  SYNCS.PHASECHK.TRANS64.TRYWAIT P0, [R2+URZ+0xc0], R5 ;  /* 0x0000c005020075a7 */ /* 0x0022a400080011ff */
[----:B--2---:R-:W-:Y:S05]  /*8ea0*/  @!P0 NANOSLEEP.SYNCS 0x989680 ;  /* 0x009896800000895d */ /* 0x004fea0003900000 */
[----:B------:R-:W2:Y:S02]  /*8eb0*/  @!P0 SYNCS.PHASECHK.TRANS64 P0, [R2+URZ+0xc0], R5 ;  /* 0x0000c005020085a7 */ /* 0x000ea400080010ff */
[----:B--2---:R-:W-:Y:S05]  /*8ec0*/  @!P0 BRA `(.L_x_47) ;  /* 0xfffffffc00f08947 */ /* 0x004fea000383ffff */
[----:B------:R-:W-:Y:S05]  /*8ed0*/  BRA `(.L_x_131) ;  /* 0xffffff9800fc7947 */ /* 0x000fea000383ffff */
.L_x_48:
[----:B------:R-:W-:-:S07]  /*8ee0*/  MOV R2, UR4 ;  /* 0x0000000400027c02 */ /* 0x000fce0008000f00 */
.L_x_132:
[----:B-1----:R1:W2:Y:S02]  /*8ef0*/  SYNCS.PHASECHK.TRANS64.TRYWAIT P0, [R2+URZ+0x70], R5 ;  /* 0x00007005020075a7 */ /* 0x0022a400080011ff */
[----:B--2---:R-:W-:Y:S05]  /*8f00*/  @!P0 NANOSLEEP.SYNCS 0x989680 ;  /* 0x009896800000895d */ /* 0x004fea0003900000 */
[----:B------:R-:W2:Y:S02]  /*8f10*/  @!P0 SYNCS.PHASECHK.TRANS64 P0, [R2+URZ+0x70], R5 ;  /* 0x00007005020085a7 */ /* 0x000ea400080010ff */
[----:B--2---:R-:W-:Y:S05]  /*8f20*/  @!P0 BRA `(.L_x_132) ;  /* 0xfffffffc00f08947 */ /* 0x004fea000383ffff */
[----:B------:R-:W-:Y:S05]  /*8f30*/  BRA `(.L_x_133) ;  /* 0xffffff9c000c7947 */ /* 0x000fea000383ffff */
.L_x_49:
[----:B-1----:R1:W2:Y:S02]  /*8f40*/  SYNCS.PHASECHK.TRANS64.TRYWAIT P1, [R2+URZ+0x60], R5 ;  /* 0x00006005020075a7 */ /* 0x0022a400080211ff */
[----:B--2---:R-:W-:Y:S05]  /*8f50*/  @!P1 NANOSLEEP.SYNCS 0x989680 ;  /* 0x009896800000995d */ /* 0x004fea0003900000 */
[----:B------:R-:W2:Y:S02]  /*8f60*/  @!P1 SYNCS.PHASECHK.TRANS64 P1, [R2+URZ+0x60], R5 ;  /* 0x00006005020095a7 */ /* 0x000ea400080210ff */
[----:B--2---:R-:W-:Y:S05]  /*8f70*/  @!P1 BRA `(.L_x_49) ;  /* 0xfffffffc00f09947 */ /* 0x004fea000383ffff */
[----:B------:R-:W-:Y:S05]  /*8f80*/  BRA `(.L_x_134) ;  /* 0xffffff9c003c7947 */ /* 0x000fea000383ffff */
.L_x_52:
[----:B------:R-:W-:-:S07]  /*8f90*/  MOV R0, UR4 ;  /* 0x0000000400007c02 */ /* 0x000fce0008000f00 */
.L_x_135:
[----:B-1----:R1:W2:Y:S02]  /*8fa0*/  SYNCS.PHASECHK.TRANS64.TRYWAIT P0, [R0+URZ+0x70], R3 ;  /* 0x00007003000075a7 */ /* 0x0022a400080011ff */
[----:B--2---:R-:W-:Y:S05]  /*8fb0*/  @!P0 NANOSLEEP.SYNCS 0x989680 ;  /* 0x009896800000895d */ /* 0x004fea0003900000 */
[----:B------:R-:W2:Y:S02]  /*8fc0*/  @!P0 SYNCS.PHASECHK.TRANS64 P0, [R0+URZ+0x70], R3 ;  /* 0x00007003000085a7 */ /* 0x000ea400080010ff */
[----:B--2---:R-:W-:Y:S05]  /*8fd0*/  @!P0 BRA `(.L_x_135) ;  /* 0xfffffffc00f08947 */ /* 0x004fea000383ffff */
[----:B------:R-:W-:Y:S05]  /*8fe0*/  BRA `(.L_x_51) ;  /* 0xffffff9c00907947 */ /* 0x000fea000383ffff */
.L_x_61:
[----:B-1----:R-:W-:-:S04]  /*8ff0*/  MOV R0, UR5 ;  /* 0x0000000500007c02 */ /* 0x002fc80008000f00 */
[----:B------:R1:W2:Y:S03]  /*9000*/  SYNCS.PHASECHK.TRANS64.TRYWAIT P0, [R0+URZ+0x8], R7 ;  /* 0x00000807000075a7 */ /* 0x0002a600080011ff */
[----:B--2---:R-:W-:Y:S05]  /*9010*/  @!P0 NANOSLEEP.SYNCS 0x989680 ;  /* 0x009896800000895d */ /* 0x004fea0003900000 */
[----:B------:R-:W2:Y:S02]  /*9020*/  @!P0 SYNCS.PHASECHK.TRANS64 P0, [R0+URZ+0x8], R7 ;  /* 0x00000807000085a7 */ /* 0x000ea400080010ff */
[----:B--2---:R-:W-:Y:S05]  /*9030*/  @!P0 BRA `(.L_x_61) ;  /* 0xfffffffc00ec8947 */ /* 0x004fea000383ffff */
[----:B------:R-:W-:Y:S05]  /*9040*/  BRA `(.L_x_60) ;  /* 0xffffffa000447947 */ /* 0x000fea000383ffff */
.L_x_63:
[----:B------:R-:W-:Y:S01]  /*9050*/  BSSY B0, `(.L_x_136) ;  /* 0x0000006000007945 */ /* 0x000fe20003800000 */
[----:B------:R-:W-:-:S07]  /*9060*/  MOV R15, 0xffffffff ;  /* 0xffffffff000f7802 */ /* 0x000fce0000000f00 */
[----:B-1---5:R-:W-:Y:S05]  /*9070*/  WARPSYNC.COLLECTIVE R15, `(.L_x_137) ;  /* 0x000000000f0c7348 */ /* 0x022fea0003c00000 */
[----:B------:R-:W-:Y:S02]  /*9080*/  ELECT P6, UR79, PT ;  /* 0x00000000004f782f */ /* 0x000fe400038c0000 */
[----:B------:R-:W-:Y:S01]  /*9090*/  MOV R14, UR79 ;  /* 0x0000004f000e7c02 */ /* 0x000fe20008000f00 */
[----:B-1---5:R-:W-:Y:S10]  /*90a0*/  ENDCOLLECTIVE ;  /* 0x000000000000791b */ /* 0x022ff40003800000 */
.L_x_137:
[----:B------:R-:W-:Y:S05]  /*90b0*/  BSYNC B0 ;  /* 0x0000000000007941 */ /* 0x000fea0003800000 */
.L_x_136:
[----:B------:R-:W-:Y:S01]  /*90c0*/  PLOP3.LUT P0, PT, P6, PT, PT, 0x80, 0x8 ;  /* 0x000000000008781c */ /* 0x000fe2000370f070 */
[----:B------:R-:W-:-:S12]  /*90d0*/  BRA `(.L_x_138) ;  /* 0xffffffa000707947 */ /* 0x000fd8000383ffff */
.L_x_65:
[----:B-1----:R-:W-:-:S04]  /*90e0*/  MOV R0, UR5 ;  /* 0x0000000500007c02 */ /* 0x002fc80008000f00 */
[----:B------:R1:W2:Y:S03]  /*90f0*/  SYNCS.PHASECHK.TRANS64.TRYWAIT P0, [R0+URZ+0x8], R5 ;  /* 0x00000805000075a7 */ /* 0x0002a600080011ff */
[----:B--2---:R-:W-:Y:S05]  /*9100*/  @!P0 NANOSLEEP.SYNCS 0x989680 ;  /* 0x009896800000895d */ /* 0x004fea0003900000 */
[----:B------:R-:W2:Y:S02]  /*9110*/  @!P0 SYNCS.PHASECHK.TRANS64 P0, [R0+URZ+0x8], R5 ;  /* 0x00000805000085a7 */ /* 0x000ea400080010ff */
[----:B--2---:R-:W-:Y:S05]  /*9120*/  @!P0 BRA `(.L_x_65) ;  /* 0xfffffffc00ec8947 */ /* 0x004fea000383ffff */
[----:B------:R-:W-:Y:S05]  /*9130*/  BRA `(.L_x_64) ;  /* 0xffffffa000747947 */ /* 0x000fea000383ffff */
.L_x_66:
[----:B-1----:R1:W2:Y:S02]  /*9140*/  SYNCS.PHASECHK.TRANS64.TRYWAIT P0, [R0+URZ+0x60], R5 ;  /* 0x00006005000075a7 */ /* 0x0022a400080011ff */
[----:B--2---:R-:W-:Y:S05]  /*9150*/  @!P0 NANOSLEEP.SYNCS 0x989680 ;  /* 0x009896800000895d */ /* 0x004fea0003900000 */
[----:B------:R-:W2:Y:S02]  /*9160*/  @!P0 SYNCS.PHASECHK.TRANS64 P0, [R0+URZ+0x60], R5 ;  /* 0x00006005000085a7 */ /* 0x000ea400080010ff */
[----:B--2---:R-:W-:Y:S05]  /*9170*/  @!P0 BRA `(.L_x_66) ;  /* 0xfffffffc00f08947 */ /* 0x004fea000383ffff */
[----:B------:R-:W-:Y:S05]  /*9180*/  BRA `(.L_x_139) ;  /* 0xffffffa400487947 */ /* 0x000fea000383ffff */
.L_x_68:
[----:B------:R-:W-:-:S07]  /*9190*/  MOV R0, UR19 ;  /* 0x0000001300007c02 */ /* 0x000fce0008000f00 */
.L_x_140:
[----:B-1----:R1:W2:Y:S02]  /*91a0*/  SYNCS.PHASECHK.TRANS64.TRYWAIT P0, [R0+URZ+0xa0], R5 ;  /* 0x0000a005000075a7 */ /* 0x0022a400080011ff */
[----:B--2---:R-:W-:Y:S05]  /*91b0*/  @!P0 NANOSLEEP.SYNCS 0x989680 ;  /* 0x009896800000895d */ /* 0x004fea0003900000 */
[----:B------:R-:W2:Y:S02]  /*91c0*/  @!P0 SYNCS.PHASECHK.TRANS64 P0, [R0+URZ+0xa0], R5 ;  /* 0x0000a005000085a7 */ /* 0x000ea400080010ff */
[----:B--2---:R-:W-:Y:S05]  /*91d0*/  @!P0 BRA `(.L_x_140) ;  /* 0xfffffffc00f08947 */ /* 0x004fea000383ffff */
[----:B------:R-:W-:Y:S05]  /*91e0*/  BRA `(.L_x_141) ;  /* 0xffffffa400907947 */ /* 0x000fea000383ffff */
.L_x_71:
[----:B------:R-:W-:Y:S07]  /*91f0*/  MOV R0, UR6 ;  /* 0x0000000600007c02 */ /* 0x000fee0008000f00 */
.L_x_142:
[----:B-1----:R1:W2:Y:S02]  /*9200*/  SYNCS.PHASECHK.TRANS64.TRYWAIT P0, [R0+URZ], R5 ;  /* 0x00000005000075a7 */ /* 0x0022a400080011ff */
[----:B--2---:R-:W-:Y:S05]  /*9210*/  @!P0 NANOSLEEP.SYNCS 0x989680 ;  /* 0x009896800000895d */ /* 0x004fea0003900000 */
[----:B------:R-:W2:Y:S02]  /*9220*/  @!P0 SYNCS.PHASECHK.TRANS64 P0, [R0+URZ], R5 ;  /* 0x00000005000085a7 */ /* 0x000ea400080010ff */
[----:B--2---:R-:W-:Y:S05]  /*9230*/  @!P0 BRA `(.L_x_142) ;  /* 0xfffffffc00f08947 */ /* 0x004fea000383ffff */
[----:B------:R-:W-:Y:S05]  /*9240*/  BRA `(.L_x_70) ;  /* 0xffffffa400a87947 */ /* 0x000fea000383ffff */
.L_x_75:
[----:B-1----:R-:W-:-:S07]  /*9250*/  MOV R0, UR4 ;  /* 0x0000000400007c02 */ /* 0x002fce0008000f00 */
.L_x_143:
[----:B-1----:R1:W2:Y:S02]  /*9260*/  SYNCS.PHASECHK.TRANS64.TRYWAIT P0, [R0+URZ], R3 ;  /* 0x00000003000075a7 */ /* 0x0022a400080011ff */
[----:B--2---:R-:W-:Y:S05]  /*9270*/  @!P0 NANOSLEEP.SYNCS 0x989680 ;  /* 0x009896800000895d */ /* 0x004fea0003900000 */
[----:B------:R-:W2:Y:S02]  /*9280*/  @!P0 SYNCS.PHASECHK.TRANS64 P0, [R0+URZ], R3 ;  /* 0x00000003000085a7 */ /* 0x000ea400080010ff */
[----:B--2---:R-:W-:Y:S05]  /*9290*/  @!P0 BRA `(.L_x_143) ;  /* 0xfffffffc00f08947 */ /* 0x004fea000383ffff */
[----:B------:R-:W-:Y:S05]  /*92a0*/  BRA `(.L_x_144) ;  /* 0xffffffa800607947 */ /* 0x000fea000383ffff */
.L_x_76:
[----:B------:R-:W-:-:S07]  /*92b0*/  MOV R0, UR5 ;  /* 0x0000000500007c02 */ /* 0x000fce0008000f00 */
.L_x_145:
[----:B-1----:R1:W2:Y:S02]  /*92c0*/  SYNCS.PHASECHK.TRANS64.TRYWAIT P0, [R0+URZ], R3 ;  /* 0x00000003000075a7 */ /* 0x0022a400080011ff */
[----:B--2---:R-:W-:Y:S05]  /*92d0*/  @!P0 NANOSLEEP.SYNCS 0x989680 ;  /* 0x009896800000895d */ /* 0x004fea0003900000 */
[----:B------:R-:W2:Y:S02]  /*92e0*/  @!P0 SYNCS.PHASECHK.TRANS64 P0, [R0+URZ], R3 ;  /* 0x00000003000085a7 */ /* 0x000ea400080010ff */
[----:B--2---:R-:W-:Y:S05]  /*92f0*/  @!P0 BRA `(.L_x_145) ;  /* 0xfffffffc00f08947 */ /* 0x004fea000383ffff */
[----:B------:R-:W-:Y:S05]  /*9300*/  BRA `(.L_x_146) ;  /* 0xffffffa8006c7947 */ /* 0x000fea000383ffff */
.L_x_77:
[----:B------:R-:W-:-:S07]  /*9310*/  MOV R0, UR5 ;  /* 0x0000000500007c02 */ /* 0x000fce0008000f00 */
.L_x_147:
[----:B-1----:R1:W2:Y:S02]  /*9320*/  SYNCS.PHASECHK.TRANS64.TRYWAIT P0, [R0+URZ], R3 ;  /* 0x00000003000075a7 */ /* 0x0022a400080011ff */
[----:B--2---:R-:W-:Y:S05]  /*9330*/  @!P0 NANOSLEEP.SYNCS 0x989680 ;  /* 0x009896800000895d */ /* 0x004fea0003900000 */
[----:B------:R-:W2:Y:S02]  /*9340*/  @!P0 SYNCS.PHASECHK.TRANS64 P0, [R0+URZ], R3 ;  /* 0x00000003000085a7 */ /* 0x000ea400080010ff */
[----:B--2---:R-:W-:Y:S05]  /*9350*/  @!P0 BRA `(.L_x_147) ;  /* 0xfffffffc00f08947 */ /* 0x004fea000383ffff */
[----:B------:R-:W-:Y:S05]  /*9360*/  BRA `(.L_x_148) ;  /* 0xffffffa800787947 */ /* 0x000fea000383ffff */
.L_x_80:
[----:B------:R-:W-:-:S07]  /*9370*/  MOV R0, UR13 ;  /* 0x0000000d00007c02 */ /* 0x000fce0008000f00 */
.L_x_149:
[----:B-1----:R1:W2:Y:S02]  /*9380*/  SYNCS.PHASECHK.TRANS64.TRYWAIT P1, [R0+URZ+0xe0], R3 ;  /* 0x0000e003000075a7 */ /* 0x0022a400080211ff */
[----:B--2---:R-:W-:Y:S05]  /*9390*/  @!P1 NANOSLEEP.SYNCS 0x989680 ;  /* 0x009896800000995d */ /* 0x004fea0003900000 */
[----:B------:R-:W2:Y:S02]  /*93a0*/  @!P1 SYNCS.PHASECHK.TRANS64 P1, [R0+URZ+0xe0], R3 ;  /* 0x0000e003000095a7 */ /* 0x000ea400080210ff */
[----:B--2---:R-:W-:Y:S05]  /*93b0*/  @!P1 BRA `(.L_x_149) ;  /* 0xfffffffc00f09947 */ /* 0x004fea000383ffff */
[----:B------:R-:W-:Y:S05]  /*93c0*/  BRA `(.L_x_150) ;  /* 0xffffffa800c47947 */ /* 0x000fea000383ffff */
.L_x_85:
[----:B--2---:R2:W3:Y:S02]  /*93d0*/  SYNCS.PHASECHK.TRANS64.TRYWAIT P0, [R12+URZ+0x60], R9 ;  /* 0x000060090c0075a7 */ /* 0x0044e400080011ff */
[----:B---3--:R-:W-:Y:S05]  /*93e0*/  @!P0 NANOSLEEP.SYNCS 0x989680 ;  /* 0x009896800000895d */ /* 0x008fea0003900000 */
[----:B------:R-:W3:Y:S02]  /*93f0*/  @!P0 SYNCS.PHASECHK.TRANS64 P0, [R12+URZ+0x60], R9 ;  /* 0x000060090c0085a7 */ /* 0x000ee400080010ff */
[----:B---3--:R-:W-:Y:S05]  /*9400*/  @!P0 BRA `(.L_x_85) ;  /* 0xfffffffc00f08947 */ /* 0x008fea000383ffff */
[----:B------:R-:W-:Y:S05]  /*9410*/  BRA `(.L_x_151) ;  /* 0xffffffac00e87947 */ /* 0x000fea000383ffff */
.L_x_88:
[----:B------:R-:W-:Y:S07]  /*9420*/  MOV R0, UR21 ;  /* 0x0000001500007c02 */ /* 0x000fee0008000f00 */
.L_x_152:
[----:B--2---:R2:W3:Y:S02]  /*9430*/  SYNCS.PHASECHK.TRANS64.TRYWAIT P2, [R0+URZ+0x58], R11 ;  /* 0x0000580b000075a7 */ /* 0x0044e400080411ff */
[----:B---3--:R-:W-:Y:S05]  /*9440*/  @!P2 NANOSLEEP.SYNCS 0x989680 ;  /* 0x009896800000a95d */ /* 0x008fea0003900000 */
[----:B------:R-:W3:Y:S02]  /*9450*/  @!P2 SYNCS.PHASECHK.TRANS64 P2, [R0+URZ+0x58], R11 ;  /* 0x0000580b0000a5a7 */ /* 0x000ee400080410ff */
[----:B---3--:R-:W-:Y:S05]  /*9460*/  @!P2 BRA `(.L_x_152) ;  /* 0xfffffffc00f0a947 */ /* 0x008fea000383ffff */
[----:B------:R-:W-:Y:S05]  /*9470*/  BRA `(.L_x_87) ;  /* 0xffffffb400507947 */ /* 0x000fea000383ffff */
.L_x_91:
[----:B--2---:R-:W-:Y:S07]  /*9480*/  MOV R0, UR21 ;  /* 0x0000001500007c02 */ /* 0x004fee0008000f00 */
.L_x_153:
[----:B--2---:R2:W3:Y:S02]  /*9490*/  SYNCS.PHASECHK.TRANS64.TRYWAIT P0, [R0+URZ+0x40], R9 ;  /* 0x00004009000075a7 */ /* 0x0044e400080011ff */
[----:B---3--:R-:W-:Y:S05]  /*94a0*/  @!P0 NANOSLEEP.SYNCS 0x989680 ;  /* 0x009896800000895d */ /* 0x008fea0003900000 */
[----:B------:R-:W3:Y:S02]  /*94b0*/  @!P0 SYNCS.PHASECHK.TRANS64 P0, [R0+URZ+0x40], R9 ;  /* 0x00004009000085a7 */ /* 0x000ee400080010ff */
[----:B---3--:R-:W-:Y:S05]  /*94c0*/  @!P0 BRA `(.L_x_153) ;  /* 0xfffffffc00f08947 */ /* 0x008fea000383ffff */
[----:B------:R-:W-:Y:S05]  /*94d0*/  BRA `(.L_x_154) ;  /* 0xffffffb400ac7947 */ /* 0x000fea000383ffff */
.L_x_92:
[----:B------:R-:W-:Y:S07]  /*94e0*/  MOV R0, UR21 ;  /* 0x0000001500007c02 */ /* 0x000fee0008000f00 */
.L_x_155:
[----:B--2---:R2:W3:Y:S02]  /*94f0*/  SYNCS.PHASECHK.TRANS64.TRYWAIT P0, [R0+URZ+0x48], R9 ;  /* 0x00004809000075a7 */ /* 0x0044e400080011ff */
[----:B---3--:R-:W-:Y:S05]  /*9500*/  @!P0 NANOSLEEP.SYNCS 0x989680 ;  /* 0x009896800000895d */ /* 0x008fea0003900000 */
[----:B------:R-:W3:Y:S02]  /*9510*/  @!P0 SYNCS.PHASECHK.TRANS64 P0, [R0+URZ+0x48], R9 ;  /* 0x00004809000085a7 */ /* 0x000ee400080010ff */
[----:B---3--:R-:W-:Y:S05]  /*9520*/  @!P0 BRA `(.L_x_155) ;  /* 0xfffffffc00f08947 */ /* 0x008fea000383ffff */
[----:B------:R-:W-:Y:S05]  /*9530*/  BRA `(.L_x_156) ;  /* 0xffffffb400e47947 */ /* 0x000fea000383ffff */
.L_x_94:
[----:B------:R-:W-:-:S07]  /*9540*/  MOV R0, UR21 ;  /* 0x0000001500007c02 */ /* 0x000fce0008000f00 */
.L_x_157:
[----:B---3--:R3:W4:Y:S02]  /*9550*/  SYNCS.PHASECHK.TRANS64.TRYWAIT P0, [R0+URZ+0x40], R3 ;  /* 0x00004003000075a7 */ /* 0x00872400080011ff */
[----:B----4-:R-:W-:Y:S05]  /*9560*/  @!P0 NANOSLEEP.SYNCS 0x989680 ;  /* 0x009896800000895d */ /* 0x010fea0003900000 */
[----:B------:R-:W4:Y:S02]  /*9570*/  @!P0 SYNCS.PHASECHK.TRANS64 P0, [R0+URZ+0x40], R3 ;  /* 0x00004003000085a7 */ /* 0x000f2400080010ff */
[----:B----4-:R-:W-:Y:S05]  /*9580*/  @!P0 BRA `(.L_x_157) ;  /* 0xfffffffc00f08947 */ /* 0x010fea000383ffff */
[----:B------:R-:W-:Y:S05]  /*9590*/  BRA `(.L_x_158) ;  /* 0xffffffb800547947 */ /* 0x000fea000383ffff */
.L_x_96:
[----:B-1----:R1:W2:Y:S02]  /*95a0*/  SYNCS.PHASECHK.TRANS64.TRYWAIT P0, [R3+URZ+0x60], R0 ;  /* 0x00006000030075a7 */ /* 0x0022a400080011ff */
[----:B--2---:R-:W-:Y:S05]  /*95b0*/  @!P0 NANOSLEEP.SYNCS 0x989680 ;  /* 0x009896800000895d */ /* 0x004fea0003900000 */
[----:B------:R-:W2:Y:S02]  /*95c0*/  @!P0 SYNCS.PHASECHK.TRANS64 P0, [R3+URZ+0x60], R0 ;  /* 0x00006000030085a7 */ /* 0x000ea400080010ff */
[----:B--2---:R-:W-:Y:S05]  /*95d0*/  @!P0 BRA `(.L_x_96) ;  /* 0xfffffffc00f08947 */ /* 0x004fea000383ffff */
[----:B------:R-:W-:Y:S05]  /*95e0*/  BRA `(.L_x_159) ;  /* 0xffffffbc00147947 */ /* 0x000fea000383ffff */
.L_x_107:
[----:B--2---:R2:W1:Y:S02]  /*95f0*/  SYNCS.PHASECHK.TRANS64.TRYWAIT P1, [R3+URZ+0x30], R2 ;  /* 0x00003002030075a7 */ /* 0x00446400080211ff */
[----:B-1----:R-:W-:Y:S05]  /*9600*/  @!P1 NANOSLEEP.SYNCS 0x989680 ;  /* 0x009896800000995d */ /* 0x002fea0003900000 */
[----:B------:R-:W1:Y:S02]  /*9610*/  @!P1 SYNCS.PHASECHK.TRANS64 P1, [R3+URZ+0x30], R2 ;  /* 0x00003002030095a7 */ /* 0x000e6400080210ff */
[----:B-1----:R-:W-:Y:S05]  /*9620*/  @!P1 BRA `(.L_x_107) ;  /* 0xfffffffc00f09947 */ /* 0x002fea000383ffff */
[----:B------:R-:W-:Y:S05]  /*9630*/  BRA `(.L_x_106) ;  /* 0xffffffc800947947 */ /* 0x000fea000383ffff */
.L_x_109:
[----:B--2---:R2:W4:Y:S02]  /*9640*/  SYNCS.PHASECHK.TRANS64.TRYWAIT P0, [R161+URZ+0x80], R4 ;  /* 0x00008004a10075a7 */ /* 0x00452400080011ff */
[----:B----4-:R-:W-:Y:S05]  /*9650*/  @!P0 NANOSLEEP.SYNCS 0x989680 ;  /* 0x009896800000895d */ /* 0x010fea0003900000 */
[----:B------:R-:W4:Y:S02]  /*9660*/  @!P0 SYNCS.PHASECHK.TRANS64 P0, [R161+URZ+0x80], R4 ;  /* 0x00008004a10085a7 */ /* 0x000f2400080010ff */
[----:B----4-:R-:W-:Y:S05]  /*9670*/  @!P0 BRA `(.L_x_109) ;  /* 0xfffffffc00f08947 */ /* 0x010fea000383ffff */
[----:B------:R-:W-:Y:S05]  /*9680*/  BRA `(.L_x_108) ;  /* 0xffffffc800ec7947 */ /* 0x000fea000383ffff */
.L_x_118:
[----:B---3--:R3:W4:Y:S02]  /*9690*/  SYNCS.PHASECHK.TRANS64.TRYWAIT P0, [R197+URZ+0x30], R2 ;  /* 0x00003002c50075a7 */ /* 0x00872400080011ff */
[----:B----4-:R-:W-:Y:S05]  /*96a0*/  @!P0 NANOSLEEP.SYNCS 0x989680 ;  /* 0x009896800000895d */ /* 0x010fea0003900000 */
[----:B------:R-:W4:Y:S02]  /*96b0*/  @!P0 SYNCS.PHASECHK.TRANS64 P0, [R197+URZ+0x30], R2 ;  /* 0x00003002c50085a7 */ /* 0x000f2400080010ff */
[----:B----4-:R-:W-:Y:S05]  /*96c0*/  @!P0 BRA `(.L_x_118) ;  /* 0xfffffffc00f08947 */ /* 0x010fea000383ffff */
[----:B------:R-:W-:Y:S05]  /*96d0*/  BRA `(.L_x_117) ;  /* 0xffffffdc00fc7947 */ /* 0x000fea000383ffff */
        .weak           $__internal_0_$__cuda_sm10x_tcgen05_guardrail_trap_col_being_dealloced_not_returned_by_alloc
        .type           $__internal_0_$__cuda_sm10x_tcgen05_guardrail_trap_col_being_dealloced_not_returned_by_alloc,@function
        .size           $__internal_0_$__cuda_sm10x_tcgen05_guardrail_trap_col_being_dealloced_not_returned_by_alloc,($__internal_1_$__cuda_sm10x_tcgen05_guardrail_trap_phase_invalid_during_alloc - $__internal_0_$__cuda_sm10x_tcgen05_guardrail_trap_col_being_dealloced_not_returned_by_alloc)
$__internal_0_$__cuda_sm10x_tcgen05_guardrail_trap_col_being_dealloced_not_returned_by_alloc:
[----:B------:R-:W-:Y:S05]  /*96e0*/  BPT.TRAP 0x1 ;  /* 0x000000040000795c */ /* 0x000fea0000300000 */
[----:B------:R-:W-:-:S04]  /*96f0*/  HFMA2 R3, -RZ, RZ, 0, 0 ;  /* 0x00000000ff037431 */ /* 0x000fc800000001ff */
[----:B------:R-:W-:Y:S05]  /*9700*/  RET.REL.NODEC R2 `(_ZN7cutlass13device_kernelINS_4gemm6kernel13GemmUniversalIN4cute5tupleIJiiiiEEENS1_10collective13CollectiveMmaINS1_35MainloopSm100TmaUmmaWarpSpecializedILi3ELi2ELi4ENS5_IJNS4_1CILi2EEESB_NSA_ILi1EEEEEEEENS5_IJNSA_ILi256EEENSA_ILi128EEENSA_ILi32EEEEEENS_12float_e5m2_tENS5_IJlSC_lEEESJ_SK_NS4_8TiledMMAINS4_8MMA_AtomIJNS4_10MMA_TraitsINS4_25SM100_MMA_F8F6F4_2x1SM_SSEJSJ_SJ_fSF_SG_NS4_17integral_constantINS4_4UMMA5MajorELSR_0EEESS_NSP_INSQ_7ScaleInELST_0EEESU_EEEEEENS4_6LayoutINS5_IJSC_SC_SC_EEENS5_IJNSA_ILi0EEESZ_SZ_EEEEENS5_IJNS4_10UnderscoreES12_S12_EEEEENS4_28SM100_TMA_2SM_LOAD_MULTICASTENS4_14ComposedLayoutINS4_7SwizzleILi1ELi4ELi3EEENS4_18smem_ptr_flag_bitsILi8EEENSX_INS5_IJNSA_ILi8EEESH_EEENS5_IJSH_SC_EEEEEEEvNS4_8identityENS4_18SM100_TMA_2SM_LOADES1F_vS1G_EENS_8epilogue10collective18CollectiveEpilogueINS1J_23Sm100TmaWarpSpecializedILi2ELi2ELi64ELb0ELb0EEEJNS5_IJSG_SG_SH_EEENS5_IJNSX_ISG_SC_EENSX_INSA_ILi64EEESC_EEEEESJ_SK_SJ_SK_NS1J_6fusion15FusionCallbacksIS1N_NS1T_17LinearCombinationISJ_fSJ_fLNS_15FloatRoundStyleE2EEES1O_S1S_JEEENS4_5SM1004TMEM4LOAD26SM100_TMEM_LOAD_32dp32b64xENS4_13SM90_TMA_LOADENS16_INS17_ILi2ELi4ELi3EEES1A_NSX_INS5_IJS1B_S1Q_EEENS5_IJS1Q_SC_EEEEEEENS4_39AutoVectorizingCopyWithAssumedAlignmentILi128EEENS4_14SM90_TMA_STOREES28_S2A_S2A_EEEvvEEEEvNT_6ParamsE) ;  /* 0xffffff68023c7950 */ /* 0x000fea0003c3ffff */
        .weak           $__internal_1_$__cuda_sm10x_tcgen05_guardrail_trap_phase_invalid_during_alloc
        .type           $__internal_1_$__cuda_sm10x_tcgen05_guardrail_trap_phase_invalid_during_alloc,@function
        .size           $__internal_1_$__cuda_sm10x_tcgen05_guardrail_trap_phase_invalid_during_alloc,($__internal_2_$__cuda_sm10x_tcgen05_guardrail_trap_unallocated_columns_being_dealloced - $__internal_1_$__cuda_sm10x_tcgen05_guardrail_trap_phase_invalid_during_alloc)
$__internal_1_$__cuda_sm10x_tcgen05_guardrail_trap_phase_invalid_during_alloc:
[----:B------:R-:W-:Y:S05]  /*9710*/  BPT.TRAP 0x1 ;  /* 0x000000040000795c */ /* 0x000fea0000300000 */
[----:B------:R-:W-:-:S04]  /*9720*/  MOV R5, 0x0 ;  /* 0x0000000000057802 */ /* 0x000fc80000000f00 */
[----:B------:R-:W-:Y:S05]  /*9730*/  RET.REL.NODEC R4 `(_ZN7cutlass13device_kernelINS_4gemm6kernel13GemmUniversalIN4cute5tupleIJiiiiEEENS1_10collective13CollectiveMmaINS1_35MainloopSm100TmaUmmaWarpSpecializedILi3ELi2ELi4ENS5_IJNS4_1CILi2EEESB_NSA_ILi1EEEEEEEENS5_IJNSA_ILi256EEENSA_ILi128EEENSA_ILi32EEEEEENS_12float_e5m2_tENS5_IJlSC_lEEESJ_SK_NS4_8TiledMMAINS4_8MMA_AtomIJNS4_10MMA_TraitsINS4_25SM100_MMA_F8F6F4_2x1SM_SSEJSJ_SJ_fSF_SG_NS4_17integral_constantINS4_4UMMA5MajorELSR_0EEESS_NSP_INSQ_7ScaleInELST_0EEESU_EEEEEENS4_6LayoutINS5_IJSC_SC_SC_EEENS5_IJNSA_ILi0EEESZ_SZ_EEEEENS5_IJNS4_10UnderscoreES12_S12_EEEEENS4_28SM100_TMA_2SM_LOAD_MULTICASTENS4_14ComposedLayoutINS4_7SwizzleILi1ELi4ELi3EEENS4_18smem_ptr_flag_bitsILi8EEENSX_INS5_IJNSA_ILi8EEESH_EEENS5_IJSH_SC_EEEEEEEvNS4_8identityENS4_18SM100_TMA_2SM_LOADES1F_vS1G_EENS_8epilogue10collective18CollectiveEpilogueINS1J_23Sm100TmaWarpSpecializedILi2ELi2ELi64ELb0ELb0EEEJNS5_IJSG_SG_SH_EEENS5_IJNSX_ISG_SC_EENSX_INSA_ILi64EEESC_EEEEESJ_SK_SJ_SK_NS1J_6fusion15FusionCallbacksIS1N_NS1T_17LinearCombinationISJ_fSJ_fLNS_15FloatRoundStyleE2EEES1O_S1S_JEEENS4_5SM1004TMEM4LOAD26SM100_TMEM_LOAD_32dp32b64xENS4_13SM90_TMA_LOADENS16_INS17_ILi2ELi4ELi3EEES1A_NSX_INS5_IJS1B_S1Q_EEENS5_IJS1Q_SC_EEEEEEENS4_39AutoVectorizingCopyWithAssumedAlignmentILi128EEENS4_14SM90_TMA_STOREES28_S2A_S2A_EEEvvEEEEvNT_6ParamsE) ;  /* 0xffffff6804307950 */ /* 0x000fea0003c3ffff */
        .weak           $__internal_2_$__cuda_sm10x_tcgen05_guardrail_trap_unallocated_columns_being_dealloced
        .type           $__internal_2_$__cuda_sm10x_tcgen05_guardrail_trap_unallocated_columns_being_dealloced,@function
        .size           $__internal_2_$__cuda_sm10x_tcgen05_guardrail_trap_unallocated_columns_being_dealloced,(.L_x_161 - $__internal_2_$__cuda_sm10x_tcgen05_guardrail_trap_unallocated_columns_being_dealloced)
$__internal_2_$__cuda_sm10x_tcgen05_guardrail_trap_unallocated_columns_being_dealloced:
[----:B------:R-:W-:Y:S05]  /*9740*/  BPT.TRAP 0x1 ;  /* 0x000000040000795c */ /* 0x000fea0000300000 */
[----:B------:R-:W-:-:S04]  /*9750*/  HFMA2 R3, -RZ, RZ, 0, 0 ;  /* 0x00000000ff037431 */ /* 0x000fc800000001ff */
[----:B------:R-:W-:Y:S05]  /*9760*/  RET.REL.NODEC R2 `(_ZN7cutlass13device_kernelINS_4gemm6kernel13GemmUniversalIN4cute5tupleIJiiiiEEENS1_10collective13CollectiveMmaINS1_35MainloopSm100TmaUmmaWarpSpecializedILi3ELi2ELi4ENS5_IJNS4_1CILi2EEESB_NSA_ILi1EEEEEEEENS5_IJNSA_ILi256EEENSA_ILi128EEENSA_ILi32EEEEEENS_12float_e5m2_tENS5_IJlSC_lEEESJ_SK_NS4_8TiledMMAINS4_8MMA_AtomIJNS4_10MMA_TraitsINS4_25SM100_MMA_F8F6F4_2x1SM_SSEJSJ_SJ_fSF_SG_NS4_17integral_constantINS4_4UMMA5MajorELSR_0EEESS_NSP_INSQ_7ScaleInELST_0EEESU_EEEEEENS4_6LayoutINS5_IJSC_SC_SC_EEENS5_IJNSA_ILi0EEESZ_SZ_EEEEENS5_IJNS4_10UnderscoreES12_S12_EEEEENS4_28SM100_TMA_2SM_LOAD_MULTICASTENS4_14ComposedLayoutINS4_7SwizzleILi1ELi4ELi3EEENS4_18smem_ptr_flag_bitsILi8EEENSX_INS5_IJNSA_ILi8EEESH_EEENS5_IJSH_SC_EEEEEEEvNS4_8identityENS4_18SM100_TMA_2SM_LOADES1F_vS1G_EENS_8epilogue10collective18CollectiveEpilogueINS1J_23Sm100TmaWarpSpecializedILi2ELi2ELi64ELb0ELb0EEEJNS5_IJSG_SG_SH_EEENS5_IJNSX_ISG_SC_EENSX_INSA_ILi64EEESC_EEEEESJ_SK_SJ_SK_NS1J_6fusion15FusionCallbacksIS1N_NS1T_17LinearCombinationISJ_fSJ_fLNS_15FloatRoundStyleE2EEES1O_S1S_JEEENS4_5SM1004TMEM4LOAD26SM100_TMEM_LOAD_32dp32b64xENS4_13SM90_TMA_LOADENS16_INS17_ILi2ELi4ELi3EEES1A_NSX_INS5_IJS1B_S1Q_EEENS5_IJS1Q_SC_EEEEEEENS4_39AutoVectorizingCopyWithAssumedAlignmentILi128EEENS4_14SM90_TMA_STOREES28_S2A_S2A_EEEvvEEEEvNT_6ParamsE) ;  /* 0xffffff6802247950 */ /* 0x000fea0003c3ffff */
.L_x_160:
[----:B------:R-:W-:-:S00]  /*9770*/  BRA `(.L_x_160) ;  /* 0xfffffffc00fc7947 */ /* 0x000fc0000383ffff */
[----:B------:R-:W-:-:S00]  /*9780*/  NOP ;  /* 0x0000000000007918 */ /* 0x000fc00000000000 */
[----:B------:R-:W-:-:S00]  /*9790*/  NOP ;  /* 0x0000000000007918 */ /* 0x000fc00000000000 */
[----:B------:R-:W-:-:S00]  /*97a0*/  NOP ;  /* 0x0000000000007918 */ /* 0x000fc00000000000 */
[----:B------:R-:W-:-:S00]  /*97b0*/  NOP ;  /* 0x0000000000007918 */ /* 0x000fc00000000000 */
[----:B------:R-:W-:-:S00]  /*97c0*/  NOP ;  /* 0x0000000000007918 */ /* 0x000fc00000000000 */
[----:B------:R-:W-:-:S00]  /*97d0*/  NOP ;  /* 0x0000000000007918 */ /* 0x000fc00000000000 */
[----:B------:R-:W-:-:S00]  /*97e0*/  NOP ;  /* 0x0000000000007918 */ /* 0x000fc00000000000 */
[----:B------:R-:W-:-:S00]  /*97f0*/  NOP ;  /* 0x0000000000007918 */ /* 0x000fc00000000000 */
.L_x_161:


//--------------------- .nv.global.init           --------------------------
	.section	.nv.global.init,"aw",@progbits
.nv.global.init:
	.type		$str$27,@object
	.size		$str$27,($str$28 - $str$27)
$str$27:
        /*0000*/ 	.byte	0x28, 0x61, 0x64, 0x64, 0x72, 0x65, 0x73, 0x73, 0x20, 0x26, 0x20, 0x6d, 0x61, 0x73, 0x6b, 0x29
        /*0010*/ 	.byte	0x20, 0x3d, 0x3d, 0x20, 0x30, 0x00
	.type		$str$28,@object
	.size		$str$28,($str$26 - $str$28)
$str$28:
        /*0016*/ 	.byte	0x2f, 0x74, 0x6d, 0x70, 0x2f, 0x63, 0x75, 0x74, 0x6c, 0x61, 0x73, 0x73, 0x5f, 0x73, 0x77, 0x65
        /*0026*/ 	.byte	0x65, 0x70, 0x5f, 0x73, 0x72, 0x63, 0x2f, 0x69, 0x6e, 0x63, 0x6c, 0x75, 0x64, 0x65, 0x2f, 0x63
        /*0036*/ 	.byte	0x75, 0x74, 0x65, 0x2f, 0x70, 0x6f, 0x69, 0x6e, 0x74, 0x65, 0x72, 0x5f, 0x66, 0x6c, 0x61, 0x67
        /*0046*/ 	.byte	0x67, 0x65, 0x64, 0x2e, 0x68, 0x70, 0x70, 0x00
	.type		$str$26,@object
	.size		$str$26,($str$25 - $str$26)
$str$26:
        /*004e*/ 	.byte	0x2f, 0x74, 0x6d, 0x70, 0x2f, 0x63, 0x75, 0x74, 0x6c, 0x61, 0x73, 0x73, 0x5f, 0x73, 0x77, 0x65
        /*005e*/ 	.byte	0x65, 0x70, 0x5f, 0x73, 0x72, 0x63, 0x2f, 0x69, 0x6e, 0x63, 0x6c, 0x75, 0x64, 0x65, 0x2f, 0x63
        /*006e*/ 	.byte	0x75, 0x74, 0x65, 0x2f, 0x61, 0x74, 0x6f, 0x6d, 0x2f, 0x63, 0x6f, 0x70, 0x79, 0x5f, 0x74, 0x72
        /*007e*/ 	.byte	0x61, 0x69, 0x74, 0x73, 0x5f, 0x73, 0x6d, 0x31, 0x30, 0x30, 0x2e, 0x68, 0x70, 0x70, 0x00
	.type		$str$25,@object
	.size		$str$25,(__unnamed_1 - $str$25)
$str$25:
        /*008d*/ 	.byte	0x28, 0x28, 0x75, 0x69, 0x6e, 0x74, 0x33, 0x32, 0x5f, 0x74, 0x28, 0x74, 0x68, 0x72, 0x65, 0x61
        /*009d*/ 	.byte	0x64, 0x49, 0x64, 0x78, 0x2e, 0x78, 0x29, 0x20, 0x2f, 0x20, 0x33, 0x32, 0x29, 0x20, 0x25, 0x20
        /*00ad*/ 	.byte	0x34, 0x29, 0x20, 0x3d, 0x3d, 0x20, 0x28, 0x28, 0x28, 0x74, 0x6d, 0x65, 0x6d, 0x5f, 0x61, 0x64
        /*00bd*/ 	.byte	0x64, 0x72, 0x20, 0x3e, 0x3e, 0x20, 0x31, 0x36, 0x29, 0x20, 0x2f, 0x20, 0x33, 0x32, 0x29, 0x20
        /*00cd*/ 	.byte	0x25, 0x20, 0x34, 0x29, 0x00
	.type		__unnamed_1,@object
	.size		__unnamed_1,(__unnamed_2 - __unnamed_1)
__unnamed_1:
        /*00d2*/ 	.byte	0x61, 0x75, 0x74, 0x6f, 0x20, 0x63, 0x75, 0x74, 0x65, 0x3a, 0x3a, 0x61, 0x73, 0x5f, 0x70, 0x6f
        /* <DEDUP_REMOVED lines=24> */
        /*0262*/ 	.byte	0x43, 0x3c, 0x38, 0x31, 0x39, 0x32, 0x3e, 0x3e, 0x3e, 0x3e, 0x5d, 0x00
	.type		__unnamed_2,@object
	.size		__unnamed_2,(.L_2 - __unnamed_2)
__unnamed_2:
        /* <DEDUP_REMOVED lines=42> */
        /*050e*/ 	.byte	0x3e, 0x3e, 0x3e, 0x3e, 0x5d, 0x00
.L_2:


//--------------------- .nv.shared._ZN7cutlass13device_kernelINS_4gemm6kernel13GemmUniversalIN4cute5tupleIJiiiiEEENS1_10collective13CollectiveMmaINS1_35MainloopSm100TmaUmmaWarpSpecializedILi3ELi2ELi4ENS5_IJNS4_1CILi2EEESB_NSA_ILi1EEEEEEEENS5_IJNSA_ILi256EEENSA_ILi128EEENSA_ILi32EEEEEENS_12float_e5m2_tENS5_IJlSC_lEEESJ_SK_NS4_8TiledMMAINS4_8MMA_AtomIJNS4_10MMA_TraitsINS4_25SM100_MMA_F8F6F4_2x1SM_SSEJSJ_SJ_fSF_SG_NS4_17integral_constantINS4_4UMMA5MajorELSR_0EEESS_NSP_INSQ_7ScaleInELST_0EEESU_EEEEEENS4_6LayoutINS5_IJSC_SC_SC_EEENS5_IJNSA_ILi0EEESZ_SZ_EEEEENS5_IJNS4_10UnderscoreES12_S12_EEEEENS4_28SM100_TMA_2SM_LOAD_MULTICASTENS4_14ComposedLayoutINS4_7SwizzleILi1ELi4ELi3EEENS4_18smem_ptr_flag_bitsILi8EEENSX_INS5_IJNSA_ILi8EEESH_EEENS5_IJSH_SC_EEEEEEEvNS4_8identityENS4_18SM100_TMA_2SM_LOADES1F_vS1G_EENS_8epilogue10collective18CollectiveEpilogueINS1J_23Sm100TmaWarpSpecializedILi2ELi2ELi64ELb0ELb0EEEJNS5_IJSG_SG_SH_EEENS5_IJNSX_ISG_SC_EENSX_INSA_ILi64EEESC_EEEEESJ_SK_SJ_SK_NS1J_6fusion15FusionCallbacksIS1N_NS1T_17LinearCombinationISJ_fSJ_fLNS_15FloatRoundStyleE2EEES1O_S1S_JEEENS4_5SM1004TMEM4LOAD26SM100_TMEM_LOAD_32dp32b64xENS4_13SM90_TMA_LOADENS16_INS17_ILi2ELi4ELi3EEES1A_NSX_INS5_IJS1B_S1Q_EEENS5_IJS1Q_SC_EEEEEEENS4_39AutoVectorizingCopyWithAssumedAlignmentILi128EEENS4_14SM90_TMA_STOREES28_S2A_S2A_EEEvvEEEEvNT_6ParamsE --------------------------
	.section	.nv.shared._ZN7cutlass13device_kernelINS_4gemm6kernel13GemmUniversalIN4cute5tupleIJiiiiEEENS1_10collective13CollectiveMmaINS1_35MainloopSm100TmaUmmaWarpSpecializedILi3ELi2ELi4ENS5_IJNS4_1CILi2EEESB_NSA_ILi1EEEEEEEENS5_IJNSA_ILi256EEENSA_ILi128EEENSA_ILi32EEEEEENS_12float_e5m2_tENS5_IJlSC_lEEESJ_SK_NS4_8TiledMMAINS4_8MMA_AtomIJNS4_10MMA_TraitsINS4_25SM100_MMA_F8F6F4_2x1SM_SSEJSJ_SJ_fSF_SG_NS4_17integral_constantINS4_4UMMA5MajorELSR_0EEESS_NSP_INSQ_7ScaleInELST_0EEESU_EEEEEENS4_6LayoutINS5_IJSC_SC_SC_EEENS5_IJNSA_ILi0EEESZ_SZ_EEEEENS5_IJNS4_10UnderscoreES12_S12_EEEEENS4_28SM100_TMA_2SM_LOAD_MULTICASTENS4_14ComposedLayoutINS4_7SwizzleILi1ELi4ELi3EEENS4_18smem_ptr_flag_bitsILi8EEENSX_INS5_IJNSA_ILi8EEESH_EEENS5_IJSH_SC_EEEEEEEvNS4_8identityENS4_18SM100_TMA_2SM_LOADES1F_vS1G_EENS_8epilogue10collective18CollectiveEpilogueINS1J_23Sm100TmaWarpSpecializedILi2ELi2ELi64ELb0ELb0EEEJNS5_IJSG_SG_SH_EEENS5_IJNSX_ISG_SC_EENSX_INSA_ILi64EEESC_EEEEESJ_SK_SJ_SK_NS1J_6fusion15FusionCallbacksIS1N_NS1T_17LinearCombinationISJ_fSJ_fLNS_15FloatRoundStyleE2EEES1O_S1S_JEEENS4_5SM1004TMEM4LOAD26SM100_TMEM_LOAD_32dp32b64xENS4_13SM90_TMA_LOADENS16_INS17_ILi2ELi4ELi3EEES1A_NSX_INS5_IJS1B_S1Q_EEENS5_IJS1Q_SC_EEEEEEENS4_39AutoVectorizingCopyWithAssumedAlignmentILi128EEENS4_14SM90_TMA_STOREES28_S2A_S2A_EEEvvEEEEvNT_6ParamsE,"aw",@nobits
	.sectionflags	@""
	.align	16
	.zero		1024


//--------------------- .nv.shared.reserved.0     --------------------------
	.section	.nv.shared.reserved.0,"aw",@nobits
	.weak		__nv_reservedSMEM_offset_0_alias
	.size		__nv_reservedSMEM_offset_0_alias, 0, 64
	.other		__nv_reservedSMEM_offset_0_alias,@"STO_CUDA_RESERVED_SHARED STV_DEFAULT"
__nv_reservedSMEM_offset_0_alias:
	.zero		0
.nv.shared.reserved.0:
	.zero		64
	.weak		__nv_reservedSMEM_tcgen05_partition
	.type		__nv_reservedSMEM_tcgen05_partition,@object
	.size		__nv_reservedSMEM_tcgen05_partition,(.L_0 - __nv_reservedSMEM_tcgen05_partition)
__nv_reservedSMEM_tcgen05_partition:
	.zero		32
.L_0:


//--------------------- .nv.global                --------------------------
	.section	.nv.global,"aw",@nobits
.nv.global:
	.type		_ZN39_INTERNAL_1db40bda_4_k_cu_1e36b15f_86354cute1_E,@object
	.size		_ZN39_INTERNAL_1db40bda_4_k_cu_1e36b15f_86354cute1_E,(_ZN39_INTERNAL_1db40bda_4_k_cu_1e36b15f_86354cuda3std3__45__cpo6cbeginE - _ZN39_INTERNAL_1db40bda_4_k_cu_1e36b15f_86354cute1_E)
_ZN39_INTERNAL_1db40bda_4_k_cu_1e36b15f_86354cute1_E:
	.zero		1
	.type		_ZN39_INTERNAL_1db40bda_4_k_cu_1e36b15f_86354cuda3std3__45__cpo6cbeginE,@object
	.size		_ZN39_INTERNAL_1db40bda_4_k_cu_1e36b15f_86354cuda3std3__45__cpo6cbeginE,(_ZN39_INTERNAL_1db40bda_4_k_cu_1e36b15f_86354cuda3std3__48in_placeE - _ZN39_INTERNAL_1db40bda_4_k_cu_1e36b15f_86354cuda3std3__45__cpo6cbeginE)
_ZN39_INTERNAL_1db40bda_4_k_cu_1e36b15f_86354cuda3std3__45__cpo6cbeginE:
	.zero		1
	.type		_ZN39_INTERNAL_1db40bda_4_k_cu_1e36b15f_86354cuda3std3__48in_placeE,@object
	.size		_ZN39_INTERNAL_1db40bda_4_k_cu_1e36b15f_86354cuda3std3__48in_placeE,(_ZN39_INTERNAL_1db40bda_4_k_cu_1e36b15f_86354cuda3std6ranges3__45__cpo9iter_moveE - _ZN39_INTERNAL_1db40bda_4_k_cu_1e36b15f_86354cuda3std3__48in_placeE)
_ZN39_INTERNAL_1db40bda_4_k_cu_1e36b15f_86354cuda3std3__48in_placeE:
	.zero		1
	.type		_ZN39_INTERNAL_1db40bda_4_k_cu_1e36b15f_86354cuda3std6ranges3__45__cpo9iter_moveE,@object
	.size		_ZN39_INTERNAL_1db40bda_4_k_cu_1e36b15f_86354cuda3std6ranges3__45__cpo9iter_moveE,(_ZN39_INTERNAL_1db40bda_4_k_cu_1e36b15f_86354cuda3std3__45__cpo5beginE - _ZN39_INTERNAL_1db40bda_4_k_cu_1e36b15f_86354cuda3std6ranges3__45__cpo9iter_moveE)
_ZN39_INTERNAL_1db40bda_4_k_cu_1e36b15f_86354cuda3std6ranges3__45__cpo9iter_moveE:
	.zero		1
	.type		_ZN39_INTERNAL_1db40bda_4_k_cu_1e36b15f_86354cuda3std3__45__cpo5beginE,@object
	.size		_ZN39_INTERNAL_1db40bda_4_k_cu_1e36b15f_86354cuda3std3__45__cpo5beginE,(_ZN39_INTERNAL_1db40bda_4_k_cu_1e36b15f_86354cuda3std3__441_GLOBAL__N__1db40bda_4_k_cu_1e36b15f_86356ignoreE - _ZN39_INTERNAL_1db40bda_4_k_cu_1e36b15f_86354cuda3std3__45__cpo5beginE)
_ZN39_INTERNAL_1db40bda_4_k_cu_1e36b15f_86354cuda3std3__45__cpo5beginE:
	.zero		1
	.type		_ZN39_INTERNAL_1db40bda_4_k_cu_1e36b15f_86354cuda3std3__441_GLOBAL__N__1db40bda_4_k_cu_1e36b15f_86356ignoreE,@object
	.size		_ZN39_INTERNAL_1db40bda_4_k_cu_1e36b15f_86354cuda3std3__441_GLOBAL__N__1db40bda_4_k_cu_1e36b15f_86356ignoreE,(_ZN39_INTERNAL_1db40bda_4_k_cu_1e36b15f_86354cute7productE - _ZN39_INTERNAL_1db40bda_4_k_cu_1e36b15f_86354cuda3std3__441_GLOBAL__N__1db40bda_4_k_cu_1e36b15f_86356ignoreE)
_ZN39_INTERNAL_1db40bda_4_k_cu_1e36b15f_86354cuda3std3__441_GLOBAL__N__1db40bda_4_k_cu_1e36b15f_86356ignoreE:
	.zero		1
	.type		_ZN39_INTERNAL_1db40bda_4_k_cu_1e36b15f_86354cute7productE,@object
	.size		_ZN39_INTERNAL_1db40bda_4_k_cu_1e36b15f_86354cute7productE,(_ZN39_INTERNAL_1db40bda_4_k_cu_1e36b15f_86354cuda3std3__45__cpo3endE - _ZN39_INTERNAL_1db40bda_4_k_cu_1e36b15f_86354cute7productE)
_ZN39_INTERNAL_1db40bda_4_k_cu_1e36b15f_86354cute7productE:
	.zero		1
	.type		_ZN39_INTERNAL_1db40bda_4_k_cu_1e36b15f_86354cuda3std3__45__cpo3endE,@object
	.size		_ZN39_INTERNAL_1db40bda_4_k_cu_1e36b15f_86354cuda3std3__45__cpo3endE,(_ZN39_INTERNAL_1db40bda_4_k_cu_1e36b15f_86354cuda3std3__419piecewise_constructE - _ZN39_INTERNAL_1db40bda_4_k_cu_1e36b15f_86354cuda3std3__45__cpo3endE)
_ZN39_INTERNAL_1db40bda_4_k_cu_1e36b15f_86354cuda3std3__45__cpo3endE:
	.zero		1
	.type		_ZN39_INTERNAL_1db40bda_4_k_cu_1e36b15f_86354cuda3std3__419piecewise_constructE,@object
	.size		_ZN39_INTERNAL_1db40bda_4_k_cu_1e36b15f_86354cuda3std3__419piecewise_constructE,(_ZN39_INTERNAL_1db40bda_4_k_cu_1e36b15f_86354cuda3std3__45__cpo4cendE - _ZN39_INTERNAL_1db40bda_4_k_cu_1e36b15f_86354cuda3std3__419piecewise_constructE)
_ZN39_INTERNAL_1db40bda_4_k_cu_1e36b15f_86354cuda3std3__419piecewise_constructE:
	.zero		1
	.type		_ZN39_INTERNAL_1db40bda_4_k_cu_1e36b15f_86354cuda3std3__45__cpo4cendE,@object
	.size		_ZN39_INTERNAL_1db40bda_4_k_cu_1e36b15f_86354cuda3std3__45__cpo4cendE,(_ZN39_INTERNAL_1db40bda_4_k_cu_1e36b15f_86354cuda3std6ranges3__45__cpo4swapE - _ZN39_INTERNAL_1db40bda_4_k_cu_1e36b15f_86354cuda3std3__45__cpo4cendE)
_ZN39_INTERNAL_1db40bda_4_k_cu_1e36b15f_86354cuda3std3__45__cpo4cendE:
	.zero		1
	.type		_ZN39_INTERNAL_1db40bda_4_k_cu_1e36b15f_86354cuda3std6ranges3__45__cpo4swapE,@object
	.size		_ZN39_INTERNAL_1db40bda_4_k_cu_1e36b15f_86354cuda3std6ranges3__45__cpo4swapE,(.L_10 - _ZN39_INTERNAL_1db40bda_4_k_cu_1e36b15f_86354cuda3std6ranges3__45__cpo4swapE)
_ZN39_INTERNAL_1db40bda_4_k_cu_1e36b15f_86354cuda3std6ranges3__45__cpo4swapE:
	.zero		1
.L_10:


//--------------------- .nv.constant0._ZN7cutlass13device_kernelINS_4gemm6kernel13GemmUniversalIN4cute5tupleIJiiiiEEENS1_10collective13CollectiveMmaINS1_35MainloopSm100TmaUmmaWarpSpecializedILi3ELi2ELi4ENS5_IJNS4_1CILi2EEESB_NSA_ILi1EEEEEEEENS5_IJNSA_ILi256EEENSA_ILi128EEENSA_ILi32EEEEEENS_12float_e5m2_tENS5_IJlSC_lEEESJ_SK_NS4_8TiledMMAINS4_8MMA_AtomIJNS4_10MMA_TraitsINS4_25SM100_MMA_F8F6F4_2x1SM_SSEJSJ_SJ_fSF_SG_NS4_17integral_constantINS4_4UMMA5MajorELSR_0EEESS_NSP_INSQ_7ScaleInELST_0EEESU_EEEEEENS4_6LayoutINS5_IJSC_SC_SC_EEENS5_IJNSA_ILi0EEESZ_SZ_EEEEENS5_IJNS4_10UnderscoreES12_S12_EEEEENS4_28SM100_TMA_2SM_LOAD_MULTICASTENS4_14ComposedLayoutINS4_7SwizzleILi1ELi4ELi3EEENS4_18smem_ptr_flag_bitsILi8EEENSX_INS5_IJNSA_ILi8EEESH_EEENS5_IJSH_SC_EEEEEEEvNS4_8identityENS4_18SM100_TMA_2SM_LOADES1F_vS1G_EENS_8epilogue10collective18CollectiveEpilogueINS1J_23Sm100TmaWarpSpecializedILi2ELi2ELi64ELb0ELb0EEEJNS5_IJSG_SG_SH_EEENS5_IJNSX_ISG_SC_EENSX_INSA_ILi64EEESC_EEEEESJ_SK_SJ_SK_NS1J_6fusion15FusionCallbacksIS1N_NS1T_17LinearCombinationISJ_fSJ_fLNS_15FloatRoundStyleE2EEES1O_S1S_JEEENS4_5SM1004TMEM4LOAD26SM100_TMEM_LOAD_32dp32b64xENS4_13SM90_TMA_LOADENS16_INS17_ILi2ELi4ELi3EEES1A_NSX_INS5_IJS1B_S1Q_EEENS5_IJS1Q_SC_EEEEEEENS4_39AutoVectorizingCopyWithAssumedAlignmentILi128EEENS4_14SM90_TMA_STOREES28_S2A_S2A_EEEvvEEEEvNT_6ParamsE --------------------------
	.section	.nv.constant0._ZN7cutlass13device_kernelINS_4gemm6kernel13GemmUniversalIN4cute5tupleIJiiiiEEENS1_10collective13CollectiveMmaINS1_35MainloopSm100TmaUmmaWarpSpecializedILi3ELi2ELi4ENS5_IJNS4_1CILi2EEESB_NSA_ILi1EEEEEEEENS5_IJNSA_ILi256EEENSA_ILi128EEENSA_ILi32EEEEEENS_12float_e5m2_tENS5_IJlSC_lEEESJ_SK_NS4_8TiledMMAINS4_8MMA_AtomIJNS4_10MMA_TraitsINS4_25SM100_MMA_F8F6F4_2x1SM_SSEJSJ_SJ_fSF_SG_NS4_17integral_constantINS4_4UMMA5MajorELSR_0EEESS_NSP_INSQ_7ScaleInELST_0EEESU_EEEEEENS4_6LayoutINS5_IJSC_SC_SC_EEENS5_IJNSA_ILi0EEESZ_SZ_EEEEENS5_IJNS4_10UnderscoreES12_S12_EEEEENS4_28SM100_TMA_2SM_LOAD_MULTICASTENS4_14ComposedLayoutINS4_7SwizzleILi1ELi4ELi3EEENS4_18smem_ptr_flag_bitsILi8EEENSX_INS5_IJNSA_ILi8EEESH_EEENS5_IJSH_SC_EEEEEEEvNS4_8identityENS4_18SM100_TMA_2SM_LOADES1F_vS1G_EENS_8epilogue10collective18CollectiveEpilogueINS1J_23Sm100TmaWarpSpecializedILi2ELi2ELi64ELb0ELb0EEEJNS5_IJSG_SG_SH_EEENS5_IJNSX_ISG_SC_EENSX_INSA_ILi64EEESC_EEEEESJ_SK_SJ_SK_NS1J_6fusion15FusionCallbacksIS1N_NS1T_17LinearCombinationISJ_fSJ_fLNS_15FloatRoundStyleE2EEES1O_S1S_JEEENS4_5SM1004TMEM4LOAD26SM100_TMEM_LOAD_32dp32b64xENS4_13SM90_TMA_LOADENS16_INS17_ILi2ELi4ELi3EEES1A_NSX_INS5_IJS1B_S1Q_EEENS5_IJS1Q_SC_EEEEEEENS4_39AutoVectorizingCopyWithAssumedAlignmentILi128EEENS4_14SM90_TMA_STOREES28_S2A_S2A_EEEvvEEEEvNT_6ParamsE,"a",@progbits
	.sectionflags	@""
	.align	4
.nv.constant0._ZN7cutlass13device_kernelINS_4gemm6kernel13GemmUniversalIN4cute5tupleIJiiiiEEENS1_10collective13CollectiveMmaINS1_35MainloopSm100TmaUmmaWarpSpecializedILi3ELi2ELi4ENS5_IJNS4_1CILi2EEESB_NSA_ILi1EEEEEEEENS5_IJNSA_ILi256EEENSA_ILi128EEENSA_ILi32EEEEEENS_12float_e5m2_tENS5_IJlSC_lEEESJ_SK_NS4_8TiledMMAINS4_8MMA_AtomIJNS4_10MMA_TraitsINS4_25SM100_MMA_F8F6F4_2x1SM_SSEJSJ_SJ_fSF_SG_NS4_17integral_constantINS4_4UMMA5MajorELSR_0EEESS_NSP_INSQ_7ScaleInELST_0EEESU_EEEEEENS4_6LayoutINS5_IJSC_SC_SC_EEENS5_IJNSA_ILi0EEESZ_SZ_EEEEENS5_IJNS4_10UnderscoreES12_S12_EEEEENS4_28SM100_TMA_2SM_LOAD_MULTICASTENS4_14ComposedLayoutINS4_7SwizzleILi1ELi4ELi3EEENS4_18smem_ptr_flag_bitsILi8EEENSX_INS5_IJNSA_ILi8EEESH_EEENS5_IJSH_SC_EEEEEEEvNS4_8identityENS4_18SM100_TMA_2SM_LOADES1F_vS1G_EENS_8epilogue10collective18CollectiveEpilogueINS1J_23Sm100TmaWarpSpecializedILi2ELi2ELi64ELb0ELb0EEEJNS5_IJSG_SG_SH_EEENS5_IJNSX_ISG_SC_EENSX_INSA_ILi64EEESC_EEEEESJ_SK_SJ_SK_NS1J_6fusion15FusionCallbacksIS1N_NS1T_17LinearCombinationISJ_fSJ_fLNS_15FloatRoundStyleE2EEES1O_S1S_JEEENS4_5SM1004TMEM4LOAD26SM100_TMEM_LOAD_32dp32b64xENS4_13SM90_TMA_LOADENS16_INS17_ILi2ELi4ELi3EEES1A_NSX_INS5_IJS1B_S1Q_EEENS5_IJS1Q_SC_EEEEEEENS4_39AutoVectorizingCopyWithAssumedAlignmentILi128EEENS4_14SM90_TMA_STOREES28_S2A_S2A_EEEvvEEEEvNT_6ParamsE:
	.zero		2944


//--------------------- SYMBOLS --------------------------

	.type		.nv.reservedSmem.offset0,@object
	.size		.nv.reservedSmem.offset0,0x4
	.type		.nv.reservedSmem.cap,@object
	.size		.nv.reservedSmem.cap,0x4
	.type		__assertfail,@function
